	.target	sm_100a

	.elftype	@"ET_EXEC"


//--------------------- .note.nv.tkinfo           --------------------------
	.section	.note.nv.tkinfo,"",@"SHT_NOTE"
	.sectionflags	@"SHF_NOTE_NV_TKINFO"
	.tkinfo
        /*0018*/ 	.word	0x00000002
        /*0030*/ 	.string	""
        /*0030*/ 	.string	"ptxas"
        /*0030*/ 	.string	"Cuda compilation tools, release 13.0, V13.0.88"
        /*0030*/ 	.string	"Build cuda_13.0.r13.0/compiler.36424714_0"
        /*0030*/ 	.string	"-arch sm_100a -m 64 "



//--------------------- .note.nv.cuinfo           --------------------------
	.section	.note.nv.cuinfo,"",@"SHT_NOTE"
	.sectionflags	@"SHF_NOTE_NV_CUINFO"
        /*0018*/ 	.short	0x0002
        /*001a*/ 	.short	0x0064
        /*001c*/ 	.short	0x0082
	.zero		2


//--------------------- .nv.info                  --------------------------
	.section	.nv.info,"",@"SHT_CUDA_INFO"
	.align	4


	//----- nvinfo : EIATTR_REGCOUNT
	.align		4
        /*0000*/ 	.byte	0x04, 0x2f
        /*0002*/ 	.short	(.L_19 - .L_18)
	.align		4
.L_18:
        /*0004*/ 	.word	index@(_ZN7cutlass13device_kernelINS_4gemm6kernel13GemmUniversalIN4cute5tupleIJiiiiEEENS1_10collective13CollectiveMmaINS1_35MainloopSm100TmaUmmaWarpSpecializedILi6ELi2ELi4ENS5_IJNS4_1CILi1EEENSA_ILi8EEESB_EEEEENS5_IJNSA_ILi128EEESF_NSA_ILi64EEEEEENS_6half_tENS5_IJlSB_lEEESI_SJ_NS4_8TiledMMAINS4_8MMA_AtomIJNS4_20SM100_MMA_F16BF16_SSISI_SI_fLi128ELi128ELNS4_4UMMA5MajorE0ELSO_0ELNSN_7ScaleInE0ELSP_0EEEEEENS4_6LayoutINS5_IJSB_SB_SB_EEENS5_IJNSA_ILi0EEESU_SU_EEEEENS5_IJNS4_10UnderscoreESX_SX_EEEEENS4_23SM90_TMA_LOAD_MULTICASTENS4_14ComposedLayoutINS4_7SwizzleILi3ELi4ELi3EEENS4_18smem_ptr_flag_bitsILi16EEENSS_INS5_IJSC_SG_EEENS5_IJSG_SB_EEEEEEEvNS4_8identityENS4_13SM90_TMA_LOADES19_vS1A_EENS_8epilogue10collective18CollectiveEpilogueINS1D_23Sm100TmaWarpSpecializedILi4ELi2ELi32ELb1ELb0EEEJSH_NS5_IJNSS_ISF_SB_EENSS_INSA_ILi32EEESB_EEEEESI_SJ_SI_SJ_NS1D_6fusion15FusionCallbacksIS1H_NS1M_17LinearCombinationISI_fSI_fLNS_15FloatRoundStyleE2EEESH_S1L_JEEENS4_5SM1004TMEM4LOAD26SM100_TMEM_LOAD_32dp32b32xES1B_NS11_INS12_ILi2ELi4ELi3EEES15_NSS_INS5_IJSC_S1J_EEENS5_IJS1J_SB_EEEEEEENS4_39AutoVectorizingCopyWithAssumedAlignmentILi128EEENS4_14SM90_TMA_STOREES20_S22_S22_EEEvvEEEEvNT_6ParamsE)
        /*0008*/ 	.word	0x00000076


	//----- nvinfo : EIATTR_FRAME_SIZE
	.align		4
.L_19:
        /*000c*/ 	.byte	0x04, 0x11
        /*000e*/ 	.short	(.L_21 - .L_20)
	.align		4
.L_20:
        /*0010*/ 	.word	index@($__internal_2_$__cuda_sm10x_tcgen05_guardrail_trap_unallocated_columns_being_dealloced)
        /*0014*/ 	.word	0x00000000


	//----- nvinfo : EIATTR_FRAME_SIZE
	.align		4
.L_21:
        /*0018*/ 	.byte	0x04, 0x11
        /*001a*/ 	.short	(.L_23 - .L_22)
	.align		4
.L_22:
        /*001c*/ 	.word	index@($__internal_1_$__cuda_sm10x_tcgen05_guardrail_trap_phase_invalid_during_alloc)
        /*0020*/ 	.word	0x00000000


	//----- nvinfo : EIATTR_FRAME_SIZE
	.align		4
.L_23:
        /*0024*/ 	.byte	0x04, 0x11
        /*0026*/ 	.short	(.L_25 - .L_24)
	.align		4
.L_24:
        /*0028*/ 	.word	index@($__internal_0_$__cuda_sm10x_tcgen05_guardrail_trap_col_being_dealloced_not_returned_by_alloc)
        /*002c*/ 	.word	0x00000000


	//----- nvinfo : EIATTR_FRAME_SIZE
	.align		4
.L_25:
        /*0030*/ 	.byte	0x04, 0x11
        /*0032*/ 	.short	(.L_27 - .L_26)
	.align		4
.L_26:
        /*0034*/ 	.word	index@(_ZN7cutlass13device_kernelINS_4gemm6kernel13GemmUniversalIN4cute5tupleIJiiiiEEENS1_10collective13CollectiveMmaINS1_35MainloopSm100TmaUmmaWarpSpecializedILi6ELi2ELi4ENS5_IJNS4_1CILi1EEENSA_ILi8EEESB_EEEEENS5_IJNSA_ILi128EEESF_NSA_ILi64EEEEEENS_6half_tENS5_IJlSB_lEEESI_SJ_NS4_8TiledMMAINS4_8MMA_AtomIJNS4_20SM100_MMA_F16BF16_SSISI_SI_fLi128ELi128ELNS4_4UMMA5MajorE0ELSO_0ELNSN_7ScaleInE0ELSP_0EEEEEENS4_6LayoutINS5_IJSB_SB_SB_EEENS5_IJNSA_ILi0EEESU_SU_EEEEENS5_IJNS4_10UnderscoreESX_SX_EEEEENS4_23SM90_TMA_LOAD_MULTICASTENS4_14ComposedLayoutINS4_7SwizzleILi3ELi4ELi3EEENS4_18smem_ptr_flag_bitsILi16EEENSS_INS5_IJSC_SG_EEENS5_IJSG_SB_EEEEEEEvNS4_8identityENS4_13SM90_TMA_LOADES19_vS1A_EENS_8epilogue10collective18CollectiveEpilogueINS1D_23Sm100TmaWarpSpecializedILi4ELi2ELi32ELb1ELb0EEEJSH_NS5_IJNSS_ISF_SB_EENSS_INSA_ILi32EEESB_EEEEESI_SJ_SI_SJ_NS1D_6fusion15FusionCallbacksIS1H_NS1M_17LinearCombinationISI_fSI_fLNS_15FloatRoundStyleE2EEESH_S1L_JEEENS4_5SM1004TMEM4LOAD26SM100_TMEM_LOAD_32dp32b32xES1B_NS11_INS12_ILi2ELi4ELi3EEES15_NSS_INS5_IJSC_S1J_EEENS5_IJS1J_SB_EEEEEEENS4_39AutoVectorizingCopyWithAssumedAlignmentILi128EEENS4_14SM90_TMA_STOREES20_S22_S22_EEEvvEEEEvNT_6ParamsE)
        /*0038*/ 	.word	0x00000000


	//----- nvinfo : EIATTR_MIN_STACK_SIZE
	.align		4
.L_27:
        /*003c*/ 	.byte	0x04, 0x12
        /*003e*/ 	.short	(.L_29 - .L_28)
	.align		4
.L_28:
        /*0040*/ 	.word	index@(_ZN7cutlass13device_kernelINS_4gemm6kernel13GemmUniversalIN4cute5tupleIJiiiiEEENS1_10collective13CollectiveMmaINS1_35MainloopSm100TmaUmmaWarpSpecializedILi6ELi2ELi4ENS5_IJNS4_1CILi1EEENSA_ILi8EEESB_EEEEENS5_IJNSA_ILi128EEESF_NSA_ILi64EEEEEENS_6half_tENS5_IJlSB_lEEESI_SJ_NS4_8TiledMMAINS4_8MMA_AtomIJNS4_20SM100_MMA_F16BF16_SSISI_SI_fLi128ELi128ELNS4_4UMMA5MajorE0ELSO_0ELNSN_7ScaleInE0ELSP_0EEEEEENS4_6LayoutINS5_IJSB_SB_SB_EEENS5_IJNSA_ILi0EEESU_SU_EEEEENS5_IJNS4_10UnderscoreESX_SX_EEEEENS4_23SM90_TMA_LOAD_MULTICASTENS4_14ComposedLayoutINS4_7SwizzleILi3ELi4ELi3EEENS4_18smem_ptr_flag_bitsILi16EEENSS_INS5_IJSC_SG_EEENS5_IJSG_SB_EEEEEEEvNS4_8identityENS4_13SM90_TMA_LOADES19_vS1A_EENS_8epilogue10collective18CollectiveEpilogueINS1D_23Sm100TmaWarpSpecializedILi4ELi2ELi32ELb1ELb0EEEJSH_NS5_IJNSS_ISF_SB_EENSS_INSA_ILi32EEESB_EEEEESI_SJ_SI_SJ_NS1D_6fusion15FusionCallbacksIS1H_NS1M_17LinearCombinationISI_fSI_fLNS_15FloatRoundStyleE2EEESH_S1L_JEEENS4_5SM1004TMEM4LOAD26SM100_TMEM_LOAD_32dp32b32xES1B_NS11_INS12_ILi2ELi4ELi3EEES15_NSS_INS5_IJSC_S1J_EEENS5_IJS1J_SB_EEEEEEENS4_39AutoVectorizingCopyWithAssumedAlignmentILi128EEENS4_14SM90_TMA_STOREES20_S22_S22_EEEvvEEEEvNT_6ParamsE)
        /*0044*/ 	.word	0x00000000
.L_29:


//--------------------- .nv.compat                --------------------------
	.section	.nv.compat,"",@"SHT_CUDA_COMPAT_INFO"
	.align	4
        /*0000*/ 	.byte	0x02, 0x09, 0x01, 0x00, 0x02, 0x02, 0x02, 0x00, 0x02, 0x05, 0x05, 0x00, 0x03, 0x07, 0x01, 0x01
        /*0010*/ 	.byte	0x02, 0x03, 0x01, 0x00, 0x02, 0x06, 0x01, 0x00, 0x04, 0x0b, 0x08, 0x00, 0x09, 0x00, 0x00, 0x00
        /*0020*/ 	.byte	0x00, 0x00, 0x00, 0x00


//--------------------- .nv.info._ZN7cutlass13device_kernelINS_4gemm6kernel13GemmUniversalIN4cute5tupleIJiiiiEEENS1_10collective13CollectiveMmaINS1_35MainloopSm100TmaUmmaWarpSpecializedILi6ELi2ELi4ENS5_IJNS4_1CILi1EEENSA_ILi8EEESB_EEEEENS5_IJNSA_ILi128EEESF_NSA_ILi64EEEEEENS_6half_tENS5_IJlSB_lEEESI_SJ_NS4_8TiledMMAINS4_8MMA_AtomIJNS4_20SM100_MMA_F16BF16_SSISI_SI_fLi128ELi128ELNS4_4UMMA5MajorE0ELSO_0ELNSN_7ScaleInE0ELSP_0EEEEEENS4_6LayoutINS5_IJSB_SB_SB_EEENS5_IJNSA_ILi0EEESU_SU_EEEEENS5_IJNS4_10UnderscoreESX_SX_EEEEENS4_23SM90_TMA_LOAD_MULTICASTENS4_14ComposedLayoutINS4_7SwizzleILi3ELi4ELi3EEENS4_18smem_ptr_flag_bitsILi16EEENSS_INS5_IJSC_SG_EEENS5_IJSG_SB_EEEEEEEvNS4_8identityENS4_13SM90_TMA_LOADES19_vS1A_EENS_8epilogue10collective18CollectiveEpilogueINS1D_23Sm100TmaWarpSpecializedILi4ELi2ELi32ELb1ELb0EEEJSH_NS5_IJNSS_ISF_SB_EENSS_INSA_ILi32EEESB_EEEEESI_SJ_SI_SJ_NS1D_6fusion15FusionCallbacksIS1H_NS1M_17LinearCombinationISI_fSI_fLNS_15FloatRoundStyleE2EEESH_S1L_JEEENS4_5SM1004TMEM4LOAD26SM100_TMEM_LOAD_32dp32b32xES1B_NS11_INS12_ILi2ELi4ELi3EEES15_NSS_INS5_IJSC_S1J_EEENS5_IJS1J_SB_EEEEEEENS4_39AutoVectorizingCopyWithAssumedAlignmentILi128EEENS4_14SM90_TMA_STOREES20_S22_S22_EEEvvEEEEvNT_6ParamsE --------------------------
	.section	.nv.info._ZN7cutlass13device_kernelINS_4gemm6kernel13GemmUniversalIN4cute5tupleIJiiiiEEENS1_10collective13CollectiveMmaINS1_35MainloopSm100TmaUmmaWarpSpecializedILi6ELi2ELi4ENS5_IJNS4_1CILi1EEENSA_ILi8EEESB_EEEEENS5_IJNSA_ILi128EEESF_NSA_ILi64EEEEEENS_6half_tENS5_IJlSB_lEEESI_SJ_NS4_8TiledMMAINS4_8MMA_AtomIJNS4_20SM100_MMA_F16BF16_SSISI_SI_fLi128ELi128ELNS4_4UMMA5MajorE0ELSO_0ELNSN_7ScaleInE0ELSP_0EEEEEENS4_6LayoutINS5_IJSB_SB_SB_EEENS5_IJNSA_ILi0EEESU_SU_EEEEENS5_IJNS4_10UnderscoreESX_SX_EEEEENS4_23SM90_TMA_LOAD_MULTICASTENS4_14ComposedLayoutINS4_7SwizzleILi3ELi4ELi3EEENS4_18smem_ptr_flag_bitsILi16EEENSS_INS5_IJSC_SG_EEENS5_IJSG_SB_EEEEEEEvNS4_8identityENS4_13SM90_TMA_LOADES19_vS1A_EENS_8epilogue10collective18CollectiveEpilogueINS1D_23Sm100TmaWarpSpecializedILi4ELi2ELi32ELb1ELb0EEEJSH_NS5_IJNSS_ISF_SB_EENSS_INSA_ILi32EEESB_EEEEESI_SJ_SI_SJ_NS1D_6fusion15FusionCallbacksIS1H_NS1M_17LinearCombinationISI_fSI_fLNS_15FloatRoundStyleE2EEESH_S1L_JEEENS4_5SM1004TMEM4LOAD26SM100_TMEM_LOAD_32dp32b32xES1B_NS11_INS12_ILi2ELi4ELi3EEES15_NSS_INS5_IJSC_S1J_EEENS5_IJS1J_SB_EEEEEEENS4_39AutoVectorizingCopyWithAssumedAlignmentILi128EEENS4_14SM90_TMA_STOREES20_S22_S22_EEEvvEEEEvNT_6ParamsE,"",@"SHT_CUDA_INFO"
	.sectionflags	@""
	.align	4


	//----- nvinfo : EIATTR_CUDA_API_VERSION
	.align		4
        /*0000*/ 	.byte	0x04, 0x37
        /*0002*/ 	.short	(.L_31 - .L_30)
.L_30:
        /*0004*/ 	.word	0x00000082


	//----- nvinfo : EIATTR_KPARAM_INFO
	.align		4
.L_31:
        /*0008*/ 	.byte	0x04, 0x17
        /*000a*/ 	.short	(.L_33 - .L_32)
.L_32:
        /*000c*/ 	.word	0x00000000
        /*0010*/ 	.short	0x0000
        /*0012*/ 	.short	0x0000
        /*0014*/ 	.byte	0x00, 0xf0, 0x01, 0x20


	//----- nvinfo : EIATTR_AT_ENTRY_FRAGMENTS
	.align		4
.L_33:
        /*0018*/ 	.byte	0x04, 0x4f
        /*001a*/ 	.short	(.L_35 - .L_34)


	//   ....[0]....
.L_34:
        /*001c*/ 	.word	0x00000006


	//----- nvinfo : EIATTR_RESERVED_SMEM_USED
	.align		4
.L_35:
        /*0020*/ 	.byte	0x01, 0x41
	.zero		2


	//----- nvinfo : EIATTR_SPARSE_MMA_MASK
	.align		4
        /*0024*/ 	.byte	0x03, 0x50
        /*0026*/ 	.short	0x0000


	//----- nvinfo : EIATTR_TCGEN05_1CTA_USED
	.align		4
        /*0028*/ 	.byte	0x01, 0x51
	.zero		2


	//----- nvinfo : EIATTR_MAXREG_COUNT
	.align		4
        /*002c*/ 	.byte	0x03, 0x1b
        /*002e*/ 	.short	0x00ff


	//----- nvinfo : EIATTR_NUM_BARRIERS
	.align		4
        /*0030*/ 	.byte	0x02, 0x4c
        /*0032*/ 	.byte	0x07
	.zero		1


	//----- nvinfo : EIATTR_EXTERNS
	.align		4
        /*0034*/ 	.byte	0x04, 0x0f
        /*0036*/ 	.short	(.L_37 - .L_36)


	//   ....[0]....
	.align		4
.L_36:
        /*0038*/ 	.word	index@(__assertfail)


	//----- nvinfo : EIATTR_MERCURY_ISA_VERSION
	.align		4
.L_37:
        /*003c*/ 	.byte	0x03, 0x5f
        /*003e*/ 	.short	0x0101


	//----- nvinfo : EIATTR_INT_WARP_WIDE_INSTR_OFFSETS
	.align		4
        /*0040*/ 	.byte	0x04, 0x31
        /*0042*/ 	.short	(.L_39 - .L_38)


	//   ....[0]....
.L_38:
        /*0044*/ 	.word	0x00003f20


	//   ....[1]....
        /*0048*/ 	.word	0x00003f40


	//   ....[2]....
        /*004c*/ 	.word	0x00003f70


	//   ....[3]....
        /*0050*/ 	.word	0x00004ab0


	//   ....[4]....
        /*0054*/ 	.word	0x00004b20


	//   ....[5]....
        /*0058*/ 	.word	0x00004c00


	//   ....[6]....
        /*005c*/ 	.word	0x00004c80


	//   ....[7]....
        /*0060*/ 	.word	0x00004d80


	//   ....[8]....
        /*0064*/ 	.word	0x00004e00


	//   ....[9]....
        /*0068*/ 	.word	0x00004ef0


	//   ....[10]....
        /*006c*/ 	.word	0x00004fa0


	//----- nvinfo : EIATTR_COOP_GROUP_MASK_REGIDS
	.align		4
.L_39:
        /*0070*/ 	.byte	0x04, 0x29
        /*0072*/ 	.short	(.L_41 - .L_40)


	//   ....[0]....
.L_40:
        /*0074*/ 	.word	0xffffffff


	//   ....[1]....
        /*0078*/ 	.word	0xffffffff


	//   ....[2]....
        /*007c*/ 	.word	0xffffffff


	//   ....[3]....
        /*0080*/ 	.word	0xffffffff


	//   ....[4]....
        /*0084*/ 	.word	0xffffffff


	//   ....[5]....
        /*0088*/ 	.word	0xffffffff


	//   ....[6]....
        /*008c*/ 	.word	0xffffffff


	//   ....[7]....
        /*0090*/ 	.word	0xffffffff


	//   ....[8]....
        /*0094*/ 	.word	0xffffffff


	//   ....[9]....
        /*0098*/ 	.word	0xffffffff


	//   ....[10]....
        /*009c*/ 	.word	0xffffffff


	//   ....[11]....
        /*00a0*/ 	.word	0xffffffff


	//   ....[12]....
        /*00a4*/ 	.word	0xffffffff


	//   ....[13]....
        /*00a8*/ 	.word	0xffffffff


	//----- nvinfo : EIATTR_COOP_GROUP_INSTR_OFFSETS
	.align		4
.L_41:
        /*00ac*/ 	.byte	0x04, 0x28
        /*00ae*/ 	.short	(.L_43 - .L_42)


	//   ....[0]....
.L_42:
        /*00b0*/ 	.word	0x00000080


	//   ....[1]....
        /*00b4*/ 	.word	0x000004f0


	//   ....[2]....
        /*00b8*/ 	.word	0x000006e0


	//   ....[3]....
        /*00bc*/ 	.word	0x00000880


	//   ....[4]....
        /*00c0*/ 	.word	0x00000980


	//   ....[5]....
        /*00c4*/ 	.word	0x00000af0


	//   ....[6]....
        /*00c8*/ 	.word	0x00000c90


	//   ....[7]....
        /*00cc*/ 	.word	0x00000e40


	//   ....[8]....
        /*00d0*/ 	.word	0x000021a0


	//   ....[9]....
        /*00d4*/ 	.word	0x00003170


	//   ....[10]....
        /*00d8*/ 	.word	0x00003380


	//   ....[11]....
        /*00dc*/ 	.word	0x000033b0


	//   ....[12]....
        /*00e0*/ 	.word	0x00003e00


	//   ....[13]....
        /*00e4*/ 	.word	0x00004030


	//----- nvinfo : EIATTR_VRC_CTA_INIT_COUNT
	.align		4
.L_43:
        /*00e8*/ 	.byte	0x02, 0x4a
        /*00ea*/ 	.byte	0x80
	.zero		1


	//----- nvinfo : EIATTR_SYSCALL_OFFSETS
	.align		4
        /*00ec*/ 	.byte	0x04, 0x46
        /*00ee*/ 	.short	(.L_45 - .L_44)


	//   ....[0]....
.L_44:
        /*00f0*/ 	.word	0x00005bf0


	//   ....[1]....
        /*00f4*/ 	.word	0x00005ce0


	//   ....[2]....
        /*00f8*/ 	.word	0x000064b0


	//   ....[3]....
        /*00fc*/ 	.word	0x00007130


	//   ....[4]....
        /*0100*/ 	.word	0x00007d90


	//   ....[5]....
        /*0104*/ 	.word	0x000089f0


	//----- nvinfo : EIATTR_MBARRIER_INSTR_OFFSETS
	.align		4
.L_45:
        /*0108*/ 	.byte	0x04, 0x39
        /*010a*/ 	.short	(.L_47 - .L_46)


	//   ....[0]....
.L_46:
        /*010c*/ 	.word	0x00000610
        /*0110*/ 	.word	0x000000ff
        /*0114*/ 	.word	0x00000000
        /*0118*/ 	.short	0x0100
        /*011a*/ 	.byte	0x04
	.zero		1


	//   ....[1]....
        /*011c*/ 	.word	0x00000620
        /*0120*/ 	.word	0x000000ff
        /*0124*/ 	.word	0x00000030
        /*0128*/ 	.short	0x0100
        /*012a*/ 	.byte	0x04
	.zero		1


	//   ....[2]....
        /*012c*/ 	.word	0x00000630
        /*0130*/ 	.word	0x000000ff
        /*0134*/ 	.word	0x00000008
        /*0138*/ 	.short	0x0100
        /*013a*/ 	.byte	0x04
	.zero		1


	//   ....[3]....
        /*013c*/ 	.word	0x00000640
        /*0140*/ 	.word	0x000000ff
        /*0144*/ 	.word	0x00000038
        /*0148*/ 	.short	0x0100
        /*014a*/ 	.byte	0x04
	.zero		1


	//   ....[4]....
        /*014c*/ 	.word	0x00000650
        /*0150*/ 	.word	0x000000ff
        /*0154*/ 	.word	0x00000010
        /*0158*/ 	.short	0x0100
        /*015a*/ 	.byte	0x04
	.zero		1


	//   ....[5]....
        /*015c*/ 	.word	0x00000660
        /*0160*/ 	.word	0x000000ff
        /*0164*/ 	.word	0x00000040
        /*0168*/ 	.short	0x0100
        /*016a*/ 	.byte	0x04
	.zero		1


	//   ....[6]....
        /*016c*/ 	.word	0x00000670
        /*0170*/ 	.word	0x000000ff
        /*0174*/ 	.word	0x00000018
        /*0178*/ 	.short	0x0100
        /*017a*/ 	.byte	0x04
	.zero		1


	//   ....[7]....
        /*017c*/ 	.word	0x00000680
        /*0180*/ 	.word	0x000000ff
        /*0184*/ 	.word	0x00000048
        /*0188*/ 	.short	0x0100
        /*018a*/ 	.byte	0x04
	.zero		1


	//   ....[8]....
        /*018c*/ 	.word	0x00000690
        /*0190*/ 	.word	0x000000ff
        /*0194*/ 	.word	0x00000020
        /*0198*/ 	.short	0x0100
        /*019a*/ 	.byte	0x04
	.zero		1


	//   ....[9]....
        /*019c*/ 	.word	0x000006a0
        /*01a0*/ 	.word	0x000000ff
        /*01a4*/ 	.word	0x00000050
        /*01a8*/ 	.short	0x0100
        /*01aa*/ 	.byte	0x04
	.zero		1


	//   ....[10]....
        /*01ac*/ 	.word	0x000006b0
        /*01b0*/ 	.word	0x000000ff
        /*01b4*/ 	.word	0x00000028
        /*01b8*/ 	.short	0x0100
        /*01ba*/ 	.byte	0x04
	.zero		1


	//   ....[11]....
        /*01bc*/ 	.word	0x000006c0
        /*01c0*/ 	.word	0x000000ff
        /*01c4*/ 	.word	0x00000058
        /*01c8*/ 	.short	0x0100
        /*01ca*/ 	.byte	0x04
	.zero		1


	//   ....[12]....
        /*01cc*/ 	.word	0x000007f0
        /*01d0*/ 	.word	0x000000ff
        /*01d4*/ 	.word	0x00000060
        /*01d8*/ 	.short	0x0100
        /*01da*/ 	.byte	0x04
	.zero		1


	//   ....[13]....
        /*01dc*/ 	.word	0x00000800
        /*01e0*/ 	.word	0x000000ff
        /*01e4*/ 	.word	0x00000080
        /*01e8*/ 	.short	0x0100
        /*01ea*/ 	.byte	0x04
	.zero		1


	//   ....[14]....
        /*01ec*/ 	.word	0x00000810
        /*01f0*/ 	.word	0x000000ff
        /*01f4*/ 	.word	0x00000068
        /*01f8*/ 	.short	0x0100
        /*01fa*/ 	.byte	0x04
	.zero		1


	//   ....[15]....
        /*01fc*/ 	.word	0x00000820
        /*0200*/ 	.word	0x000000ff
        /*0204*/ 	.word	0x00000088
        /*0208*/ 	.short	0x0100
        /*020a*/ 	.byte	0x04
	.zero		1


	//   ....[16]....
        /*020c*/ 	.word	0x00000830
        /*0210*/ 	.word	0x000000ff
        /*0214*/ 	.word	0x00000070
        /*0218*/ 	.short	0x0100
        /*021a*/ 	.byte	0x04
	.zero		1


	//   ....[17]....
        /*021c*/ 	.word	0x00000840
        /*0220*/ 	.word	0x000000ff
        /*0224*/ 	.word	0x00000090
        /*0228*/ 	.short	0x0100
        /*022a*/ 	.byte	0x04
	.zero		1


	//   ....[18]....
        /*022c*/ 	.word	0x00000850
        /*0230*/ 	.word	0x000000ff
        /*0234*/ 	.word	0x00000078
        /*0238*/ 	.short	0x0100
        /*023a*/ 	.byte	0x04
	.zero		1


	//   ....[19]....
        /*023c*/ 	.word	0x00000860
        /*0240*/ 	.word	0x000000ff
        /*0244*/ 	.word	0x00000098
        /*0248*/ 	.short	0x0100
        /*024a*/ 	.byte	0x04
	.zero		1


	//   ....[20]....
        /*024c*/ 	.word	0x00000950
        /*0250*/ 	.word	0x000000ff
        /*0254*/ 	.word	0x000000a0
        /*0258*/ 	.short	0x0100
        /*025a*/ 	.byte	0x06
	.zero		1


	//   ....[21]....
        /*025c*/ 	.word	0x00000960
        /*0260*/ 	.word	0x000000ff
        /*0264*/ 	.word	0x000000a8
        /*0268*/ 	.short	0x0100
        /*026a*/ 	.byte	0x06
	.zero		1


	//   ....[22]....
        /*026c*/ 	.word	0x00000aa0
        /*0270*/ 	.word	0x000000ff
        /*0274*/ 	.word	0x000000b0
        /*0278*/ 	.short	0x0100
        /*027a*/ 	.byte	0x06
	.zero		1


	//   ....[23]....
        /*027c*/ 	.word	0x00000ab0
        /*0280*/ 	.word	0x000000ff
        /*0284*/ 	.word	0x000000c0
        /*0288*/ 	.short	0x0100
        /*028a*/ 	.byte	0x06
	.zero		1


	//   ....[24]....
        /*028c*/ 	.word	0x00000ac0
        /*0290*/ 	.word	0x000000ff
        /*0294*/ 	.word	0x000000b8
        /*0298*/ 	.short	0x0100
        /*029a*/ 	.byte	0x06
	.zero		1


	//   ....[25]....
        /*029c*/ 	.word	0x00000ad0
        /*02a0*/ 	.word	0x000000ff
        /*02a4*/ 	.word	0x000000c8
        /*02a8*/ 	.short	0x0100
        /*02aa*/ 	.byte	0x06
	.zero		1


	//   ....[26]....
        /*02ac*/ 	.word	0x00000c00
        /*02b0*/ 	.word	0x000000ff
        /*02b4*/ 	.word	0x000000d0
        /*02b8*/ 	.short	0x0100
        /*02ba*/ 	.byte	0x04
	.zero		1


	//   ....[27]....
        /*02bc*/ 	.word	0x00000c10
        /*02c0*/ 	.word	0x000000ff
        /*02c4*/ 	.word	0x000000f0
        /*02c8*/ 	.short	0x0100
        /*02ca*/ 	.byte	0x04
	.zero		1


	//   ....[28]....
        /*02cc*/ 	.word	0x00000c20
        /*02d0*/ 	.word	0x000000ff
        /*02d4*/ 	.word	0x000000d8
        /*02d8*/ 	.short	0x0100
        /*02da*/ 	.byte	0x04
	.zero		1


	//   ....[29]....
        /*02dc*/ 	.word	0x00000c30
        /*02e0*/ 	.word	0x000000ff
        /*02e4*/ 	.word	0x000000f8
        /*02e8*/ 	.short	0x0100
        /*02ea*/ 	.byte	0x04
	.zero		1


	//   ....[30]....
        /*02ec*/ 	.word	0x00000c40
        /*02f0*/ 	.word	0x000000ff
        /*02f4*/ 	.word	0x000000e0
        /*02f8*/ 	.short	0x0100
        /*02fa*/ 	.byte	0x04
	.zero		1


	//   ....[31]....
        /*02fc*/ 	.word	0x00000c50
        /*0300*/ 	.word	0x000000ff
        /*0304*/ 	.word	0x00000100
        /*0308*/ 	.short	0x0100
        /*030a*/ 	.byte	0x04
	.zero		1


	//   ....[32]....
        /*030c*/ 	.word	0x00000c60
        /*0310*/ 	.word	0x000000ff
        /*0314*/ 	.word	0x000000e8
        /*0318*/ 	.short	0x0100
        /*031a*/ 	.byte	0x04
	.zero		1


	//   ....[33]....
        /*031c*/ 	.word	0x00000c70
        /*0320*/ 	.word	0x000000ff
        /*0324*/ 	.word	0x00000108
        /*0328*/ 	.short	0x0100
        /*032a*/ 	.byte	0x04
	.zero		1


	//   ....[34]....
        /*032c*/ 	.word	0x00000d60
        /*0330*/ 	.word	0x000000ff
        /*0334*/ 	.word	0x00000110
        /*0338*/ 	.short	0x0100
        /*033a*/ 	.byte	0x04
	.zero		1


	//   ....[35]....
        /*033c*/ 	.word	0x00000d70
        /*0340*/ 	.word	0x000000ff
        /*0344*/ 	.word	0x00000120
        /*0348*/ 	.short	0x0100
        /*034a*/ 	.byte	0x04
	.zero		1


	//   ....[36]....
        /*034c*/ 	.word	0x00000d80
        /*0350*/ 	.word	0x000000ff
        /*0354*/ 	.word	0x00000118
        /*0358*/ 	.short	0x0100
        /*035a*/ 	.byte	0x04
	.zero		1


	//   ....[37]....
        /*035c*/ 	.word	0x00000d90
        /*0360*/ 	.word	0x000000ff
        /*0364*/ 	.word	0x00000128
        /*0368*/ 	.short	0x0100
        /*036a*/ 	.byte	0x04
	.zero		1


	//   ....[38]....
        /*036c*/ 	.word	0x00001a20
        /*0370*/ 	.word	0x00000003
        /*0374*/ 	.word	0x00000120
        /*0378*/ 	.short	0x010a
        /*037a*/ 	.byte	0xff
	.zero		1


	//   ....[39]....
        /*037c*/ 	.word	0x00001a50
        /*0380*/ 	.word	0x00000003
        /*0384*/ 	.word	0x00000110
        /*0388*/ 	.short	0x0101
        /*038a*/ 	.byte	0xff
	.zero		1


	//   ....[40]....
        /*038c*/ 	.word	0x00001b20
        /*0390*/ 	.word	0x000000ff
        /*0394*/ 	.word	0x00000030
        /*0398*/ 	.short	0x010a
        /*039a*/ 	.byte	0x04
	.zero		1


	//   ....[41]....
        /*039c*/ 	.word	0x00001ba0
        /*03a0*/ 	.word	0x000000ff
        /*03a4*/ 	.word	0x00000030
        /*03a8*/ 	.short	0x010a
        /*03aa*/ 	.byte	0x21
	.zero		1


	//   ....[42]....
        /*03ac*/ 	.word	0x00001d40
        /*03b0*/ 	.word	0x000000ff
        /*03b4*/ 	.word	0x00000030
        /*03b8*/ 	.short	0x010a
        /*03ba*/ 	.byte	0x08
	.zero		1


	//   ....[43]....
        /*03bc*/ 	.word	0x00001e50
        /*03c0*/ 	.word	0x000000ff
        /*03c4*/ 	.word	0x000000a8
        /*03c8*/ 	.short	0x0101
        /*03ca*/ 	.byte	0x06
	.zero		1


	//   ....[44]....
        /*03cc*/ 	.word	0x00001e70
        /*03d0*/ 	.word	0x000000ff
        /*03d4*/ 	.word	0x00000030
        /*03d8*/ 	.short	0x010a
        /*03da*/ 	.byte	0x04
	.zero		1


	//   ....[45]....
        /*03dc*/ 	.word	0x00001ef0
        /*03e0*/ 	.word	0x000000ff
        /*03e4*/ 	.word	0x00000030
        /*03e8*/ 	.short	0x010a
        /*03ea*/ 	.byte	0x11
	.zero		1


	//   ....[46]....
        /*03ec*/ 	.word	0x00002090
        /*03f0*/ 	.word	0x000000ff
        /*03f4*/ 	.word	0x00000030
        /*03f8*/ 	.short	0x010a
        /*03fa*/ 	.byte	0x07
	.zero		1


	//   ....[47]....
        /*03fc*/ 	.word	0x000021d0
        /*0400*/ 	.word	0x00000003
        /*0404*/ 	.word	0x000000b0
        /*0408*/ 	.short	0x010a
        /*040a*/ 	.byte	0xff
	.zero		1


	//   ....[48]....
        /*040c*/ 	.word	0x00002320
        /*0410*/ 	.word	0x00000000
        /*0414*/ 	.word	0x00000000
        /*0418*/ 	.short	0x0101
        /*041a*/ 	.byte	0xff
	.zero		1


	//   ....[49]....
        /*041c*/ 	.word	0x000028d0
        /*0420*/ 	.word	0x000000ff
        /*0424*/ 	.word	0x00000000
        /*0428*/ 	.short	0x010a
        /*042a*/ 	.byte	0x04
	.zero		1


	//   ....[50]....
        /*042c*/ 	.word	0x00002960
        /*0430*/ 	.word	0x000000ff
        /*0434*/ 	.word	0x00000000
        /*0438*/ 	.short	0x010a
        /*043a*/ 	.byte	0x05
	.zero		1


	//   ....[51]....
        /*043c*/ 	.word	0x000029f0
        /*0440*/ 	.word	0x000000ff
        /*0444*/ 	.word	0x00000000
        /*0448*/ 	.short	0x010a
        /*044a*/ 	.byte	0x05
	.zero		1


	//   ....[52]....
        /*044c*/ 	.word	0x00002a80
        /*0450*/ 	.word	0x000000ff
        /*0454*/ 	.word	0x00000000
        /*0458*/ 	.short	0x010a
        /*045a*/ 	.byte	0x05
	.zero		1


	//   ....[53]....
        /*045c*/ 	.word	0x00002b10
        /*0460*/ 	.word	0x000000ff
        /*0464*/ 	.word	0x00000000
        /*0468*/ 	.short	0x010a
        /*046a*/ 	.byte	0x05
	.zero		1


	//   ....[54]....
        /*046c*/ 	.word	0x00002bb0
        /*0470*/ 	.word	0x00000000
        /*0474*/ 	.word	0x00000000
        /*0478*/ 	.short	0x010a
        /*047a*/ 	.byte	0xff
	.zero		1


	//   ....[55]....
        /*047c*/ 	.word	0x00002cd0
        /*0480*/ 	.word	0x00000002
        /*0484*/ 	.word	0x00000110
        /*0488*/ 	.short	0x010a
        /*048a*/ 	.byte	0xff
	.zero		1


	//   ....[56]....
        /*048c*/ 	.word	0x00002d30
        /*0490*/ 	.word	0x00000004
        /*0494*/ 	.word	0x00000000
        /*0498*/ 	.short	0x0101
        /*049a*/ 	.byte	0xff
	.zero		1


	//   ....[57]....
        /*049c*/ 	.word	0x00002d50
        /*04a0*/ 	.word	0x000000ff
        /*04a4*/ 	.word	0x000000c0
        /*04a8*/ 	.short	0x010a
        /*04aa*/ 	.byte	0x04
	.zero		1


	//   ....[58]....
        /*04ac*/ 	.word	0x00002e70
        /*04b0*/ 	.word	0x00000002
        /*04b4*/ 	.word	0x000000b0
        /*04b8*/ 	.short	0x010a
        /*04ba*/ 	.byte	0xff
	.zero		1


	//   ....[59]....
        /*04bc*/ 	.word	0x00002f80
        /*04c0*/ 	.word	0x00000002
        /*04c4*/ 	.word	0x00000000
        /*04c8*/ 	.short	0x0101
        /*04ca*/ 	.byte	0xff
	.zero		1


	//   ....[60]....
        /*04cc*/ 	.word	0x00003010
        /*04d0*/ 	.word	0x000000ff
        /*04d4*/ 	.word	0x000000c0
        /*04d8*/ 	.short	0x0106
        /*04da*/ 	.byte	0x04
	.zero		1


	//   ....[61]....
        /*04dc*/ 	.word	0x00003030
        /*04e0*/ 	.word	0x000000ff
        /*04e4*/ 	.word	0x000000c0
        /*04e8*/ 	.short	0x010a
        /*04ea*/ 	.byte	0x04
	.zero		1


	//   ....[62]....
        /*04ec*/ 	.word	0x000030c0
        /*04f0*/ 	.word	0x000000ff
        /*04f4*/ 	.word	0x000000c0
        /*04f8*/ 	.short	0x0106
        /*04fa*/ 	.byte	0x07
	.zero		1


	//   ....[63]....
        /*04fc*/ 	.word	0x00003100
        /*0500*/ 	.word	0x00000000
        /*0504*/ 	.word	0x000000c0
        /*0508*/ 	.short	0x010a
        /*050a*/ 	.byte	0xff
	.zero		1


	//   ....[64]....
        /*050c*/ 	.word	0x00003650
        /*0510*/ 	.word	0x00000000
        /*0514*/ 	.word	0x000000b0
        /*0518*/ 	.short	0x010a
        /*051a*/ 	.byte	0xff
	.zero		1


	//   ....[65]....
        /*051c*/ 	.word	0x00003760
        /*0520*/ 	.word	0x00000003
        /*0524*/ 	.word	0x00000000
        /*0528*/ 	.short	0x0101
        /*052a*/ 	.byte	0xff
	.zero		1


	//   ....[66]....
        /*052c*/ 	.word	0x00003770
        /*0530*/ 	.word	0x000000ff
        /*0534*/ 	.word	0x00000000
        /*0538*/ 	.short	0x010a
        /*053a*/ 	.byte	0x04
	.zero		1


	//   ....[67]....
        /*053c*/ 	.word	0x00003790
        /*0540*/ 	.word	0x000000ff
        /*0544*/ 	.word	0x000000f0
        /*0548*/ 	.short	0x010a
        /*054a*/ 	.byte	0x1e
	.zero		1


	//   ....[68]....
        /*054c*/ 	.word	0x00003860
        /*0550*/ 	.word	0x000000ff
        /*0554*/ 	.word	0x00000000
        /*0558*/ 	.short	0x010a
        /*055a*/ 	.byte	0x05
	.zero		1


	//   ....[69]....
        /*055c*/ 	.word	0x000039a0
        /*0560*/ 	.word	0x000000ff
        /*0564*/ 	.word	0x00000000
        /*0568*/ 	.short	0x010a
        /*056a*/ 	.byte	0x04
	.zero		1


	//   ....[70]....
        /*056c*/ 	.word	0x00003c30
        /*0570*/ 	.word	0x000000ff
        /*0574*/ 	.word	0x00000000
        /*0578*/ 	.short	0x010a
        /*057a*/ 	.byte	0x04
	.zero		1


	//   ....[71]....
        /*057c*/ 	.word	0x00003cc0
        /*0580*/ 	.word	0x000000ff
        /*0584*/ 	.word	0x00000000
        /*0588*/ 	.short	0x010a
        /*058a*/ 	.byte	0x05
	.zero		1


	//   ....[72]....
        /*058c*/ 	.word	0x00003d50
        /*0590*/ 	.word	0x000000ff
        /*0594*/ 	.word	0x00000000
        /*0598*/ 	.short	0x010a
        /*059a*/ 	.byte	0x05
	.zero		1


	//   ....[73]....
        /*059c*/ 	.word	0x00003de0
        /*05a0*/ 	.word	0x000000ff
        /*05a4*/ 	.word	0x00000000
        /*05a8*/ 	.short	0x010a
        /*05aa*/ 	.byte	0x04
	.zero		1


	//   ....[74]....
        /*05ac*/ 	.word	0x000042b0
        /*05b0*/ 	.word	0x0000000c
        /*05b4*/ 	.word	0x000000b0
        /*05b8*/ 	.short	0x010a
        /*05ba*/ 	.byte	0xff
	.zero		1


	//   ....[75]....
        /*05bc*/ 	.word	0x00004420
        /*05c0*/ 	.word	0x00000000
        /*05c4*/ 	.word	0x00000000
        /*05c8*/ 	.short	0x0101
        /*05ca*/ 	.byte	0xff
	.zero		1


	//   ....[76]....
        /*05cc*/ 	.word	0x000048b0
        /*05d0*/ 	.word	0x000000ff
        /*05d4*/ 	.word	0x000000a8
        /*05d8*/ 	.short	0x010a
        /*05da*/ 	.byte	0x15
	.zero		1


	//   ....[77]....
        /*05dc*/ 	.word	0x00004a30
        /*05e0*/ 	.word	0x000000ff
        /*05e4*/ 	.word	0x00000080
        /*05e8*/ 	.short	0x010a
        /*05ea*/ 	.byte	0x15
	.zero		1


	//   ....[78]....
        /*05ec*/ 	.word	0x00004bb0
        /*05f0*/ 	.word	0x000000ff
        /*05f4*/ 	.word	0x00000060
        /*05f8*/ 	.short	0x010b
        /*05fa*/ 	.byte	0x15
	.zero		1


	//   ....[79]....
        /*05fc*/ 	.word	0x00004bc0
        /*0600*/ 	.word	0x000000ff
        /*0604*/ 	.word	0x00000000
        /*0608*/ 	.short	0x0101
        /*060a*/ 	.byte	0x06
	.zero		1


	//   ....[80]....
        /*060c*/ 	.word	0x00004bd0
        /*0610*/ 	.word	0x000000ff
        /*0614*/ 	.word	0x00000088
        /*0618*/ 	.short	0x010a
        /*061a*/ 	.byte	0x15
	.zero		1


	//   ....[81]....
        /*061c*/ 	.word	0x00004d30
        /*0620*/ 	.word	0x000000ff
        /*0624*/ 	.word	0x00000068
        /*0628*/ 	.short	0x010b
        /*062a*/ 	.byte	0x15
	.zero		1


	//   ....[82]....
        /*062c*/ 	.word	0x00004d40
        /*0630*/ 	.word	0x000000ff
        /*0634*/ 	.word	0x00000000
        /*0638*/ 	.short	0x0101
        /*063a*/ 	.byte	0x06
	.zero		1


	//   ....[83]....
        /*063c*/ 	.word	0x00004d50
        /*0640*/ 	.word	0x000000ff
        /*0644*/ 	.word	0x00000090
        /*0648*/ 	.short	0x010a
        /*064a*/ 	.byte	0x15
	.zero		1


	//   ....[84]....
        /*064c*/ 	.word	0x00004ea0
        /*0650*/ 	.word	0x000000ff
        /*0654*/ 	.word	0x00000070
        /*0658*/ 	.short	0x010b
        /*065a*/ 	.byte	0x15
	.zero		1


	//   ....[85]....
        /*065c*/ 	.word	0x00004eb0
        /*0660*/ 	.word	0x000000ff
        /*0664*/ 	.word	0x00000000
        /*0668*/ 	.short	0x0101
        /*066a*/ 	.byte	0x06
	.zero		1


	//   ....[86]....
        /*066c*/ 	.word	0x00004ec0
        /*0670*/ 	.word	0x000000ff
        /*0674*/ 	.word	0x00000098
        /*0678*/ 	.short	0x010a
        /*067a*/ 	.byte	0x15
	.zero		1


	//   ....[87]....
        /*067c*/ 	.word	0x000050b0
        /*0680*/ 	.word	0x000000ff
        /*0684*/ 	.word	0x00000078
        /*0688*/ 	.short	0x010b
        /*068a*/ 	.byte	0x15
	.zero		1


	//   ....[88]....
        /*068c*/ 	.word	0x000050c0
        /*0690*/ 	.word	0x000000ff
        /*0694*/ 	.word	0x00000000
        /*0698*/ 	.short	0x0101
        /*069a*/ 	.byte	0x25
	.zero		1


	//   ....[89]....
        /*069c*/ 	.word	0x000050f0
        /*06a0*/ 	.word	0x000000ff
        /*06a4*/ 	.word	0x00000080
        /*06a8*/ 	.short	0x010a
        /*06aa*/ 	.byte	0x15
	.zero		1


	//   ....[90]....
        /*06ac*/ 	.word	0x00005110
        /*06b0*/ 	.word	0x000000ff
        /*06b4*/ 	.word	0x00000088
        /*06b8*/ 	.short	0x010a
        /*06ba*/ 	.byte	0x15
	.zero		1


	//   ....[91]....
        /*06bc*/ 	.word	0x00005130
        /*06c0*/ 	.word	0x000000ff
        /*06c4*/ 	.word	0x00000090
        /*06c8*/ 	.short	0x010a
        /*06ca*/ 	.byte	0x15
	.zero		1


	//   ....[92]....
        /*06cc*/ 	.word	0x00005170
        /*06d0*/ 	.word	0x00000000
        /*06d4*/ 	.word	0x00000098
        /*06d8*/ 	.short	0x010a
        /*06da*/ 	.byte	0xff
	.zero		1


	//   ....[93]....
        /*06dc*/ 	.word	0x00005480
        /*06e0*/ 	.word	0x00000003
        /*06e4*/ 	.word	0x000000b0
        /*06e8*/ 	.short	0x010a
        /*06ea*/ 	.byte	0xff
	.zero		1


	//   ....[94]....
        /*06ec*/ 	.word	0x00005600
        /*06f0*/ 	.word	0x00000000
        /*06f4*/ 	.word	0x00000000
        /*06f8*/ 	.short	0x0101
        /*06fa*/ 	.byte	0xff
	.zero		1


	//   ....[95]....
        /*06fc*/ 	.word	0x00006170
        /*0700*/ 	.word	0x000000ff
        /*0704*/ 	.word	0x00000060
        /*0708*/ 	.short	0x010a
        /*070a*/ 	.byte	0x2c
	.zero		1


	//   ....[96]....
        /*070c*/ 	.word	0x000061b0
        /*0710*/ 	.word	0x00000063
        /*0714*/ 	.word	0x000000d0
        /*0718*/ 	.short	0x010a
        /*071a*/ 	.byte	0xff
	.zero		1


	//   ....[97]....
        /*071c*/ 	.word	0x000062a0
        /*0720*/ 	.word	0x000000ff
        /*0724*/ 	.word	0x00000060
        /*0728*/ 	.short	0x010a
        /*072a*/ 	.byte	0x2c
	.zero		1


	//   ....[98]....
        /*072c*/ 	.word	0x00006390
        /*0730*/ 	.word	0x00000063
        /*0734*/ 	.word	0x000000d0
        /*0738*/ 	.short	0x010a
        /*073a*/ 	.byte	0xff
	.zero		1


	//   ....[99]....
        /*073c*/ 	.word	0x00006e60
        /*0740*/ 	.word	0x00000000
        /*0744*/ 	.word	0x00000000
        /*0748*/ 	.short	0x0101
        /*074a*/ 	.byte	0xff
	.zero		1


	//   ....[100]....
        /*074c*/ 	.word	0x00006e70
        /*0750*/ 	.word	0x00000003
        /*0754*/ 	.word	0x00000060
        /*0758*/ 	.short	0x010a
        /*075a*/ 	.byte	0xff
	.zero		1


	//   ....[101]....
        /*075c*/ 	.word	0x00006f50
        /*0760*/ 	.word	0x00000003
        /*0764*/ 	.word	0x00000060
        /*0768*/ 	.short	0x010a
        /*076a*/ 	.byte	0xff
	.zero		1


	//   ....[102]....
        /*076c*/ 	.word	0x00007ac0
        /*0770*/ 	.word	0x0000003d
        /*0774*/ 	.word	0x00000000
        /*0778*/ 	.short	0x0101
        /*077a*/ 	.byte	0xff
	.zero		1


	//   ....[103]....
        /*077c*/ 	.word	0x00007ae0
        /*0780*/ 	.word	0x0000003e
        /*0784*/ 	.word	0x00000060
        /*0788*/ 	.short	0x010a
        /*078a*/ 	.byte	0xff
	.zero		1


	//   ....[104]....
        /*078c*/ 	.word	0x00007bb0
        /*0790*/ 	.word	0x0000003e
        /*0794*/ 	.word	0x00000060
        /*0798*/ 	.short	0x010a
        /*079a*/ 	.byte	0xff
	.zero		1


	//   ....[105]....
        /*079c*/ 	.word	0x00008720
        /*07a0*/ 	.word	0x0000003d
        /*07a4*/ 	.word	0x00000000
        /*07a8*/ 	.short	0x0101
        /*07aa*/ 	.byte	0xff
	.zero		1


	//   ....[106]....
        /*07ac*/ 	.word	0x00008740
        /*07b0*/ 	.word	0x0000003e
        /*07b4*/ 	.word	0x00000060
        /*07b8*/ 	.short	0x010a
        /*07ba*/ 	.byte	0xff
	.zero		1


	//   ....[107]....
        /*07bc*/ 	.word	0x00008810
        /*07c0*/ 	.word	0x0000003e
        /*07c4*/ 	.word	0x00000060
        /*07c8*/ 	.short	0x010a
        /*07ca*/ 	.byte	0xff
	.zero		1


	//   ....[108]....
        /*07cc*/ 	.word	0x00008b50
        /*07d0*/ 	.word	0x000000ff
        /*07d4*/ 	.word	0x00000000
        /*07d8*/ 	.short	0x0101
        /*07da*/ 	.byte	0x04
	.zero		1


	//   ....[109]....
        /*07dc*/ 	.word	0x000093e0
        /*07e0*/ 	.word	0x00000002
        /*07e4*/ 	.word	0x00000000
        /*07e8*/ 	.short	0x0101
        /*07ea*/ 	.byte	0xff
	.zero		1


	//   ....[110]....
        /*07ec*/ 	.word	0x00009670
        /*07f0*/ 	.word	0x000000ff
        /*07f4*/ 	.word	0x00000000
        /*07f8*/ 	.short	0x0101
        /*07fa*/ 	.byte	0x04
	.zero		1


	//   ....[111]....
        /*07fc*/ 	.word	0x00009690
        /*0800*/ 	.word	0x00000003
        /*0804*/ 	.word	0x00000120
        /*0808*/ 	.short	0x010a
        /*080a*/ 	.byte	0xff
	.zero		1


	//   ....[112]....
        /*080c*/ 	.word	0x000096f0
        /*0810*/ 	.word	0x00000000
        /*0814*/ 	.word	0x00000030
        /*0818*/ 	.short	0x010a
        /*081a*/ 	.byte	0xff
	.zero		1


	//   ....[113]....
        /*081c*/ 	.word	0x00009750
        /*0820*/ 	.word	0x00000000
        /*0824*/ 	.word	0x00000030
        /*0828*/ 	.short	0x010a
        /*082a*/ 	.byte	0xff
	.zero		1


	//   ....[114]....
        /*082c*/ 	.word	0x000097a0
        /*0830*/ 	.word	0x00000003
        /*0834*/ 	.word	0x000000b0
        /*0838*/ 	.short	0x010a
        /*083a*/ 	.byte	0xff
	.zero		1


	//   ....[115]....
        /*083c*/ 	.word	0x00009800
        /*0840*/ 	.word	0x00000000
        /*0844*/ 	.word	0x00000000
        /*0848*/ 	.short	0x010a
        /*084a*/ 	.byte	0xff
	.zero		1


	//   ....[116]....
        /*084c*/ 	.word	0x00009860
        /*0850*/ 	.word	0x00000000
        /*0854*/ 	.word	0x00000000
        /*0858*/ 	.short	0x010a
        /*085a*/ 	.byte	0xff
	.zero		1


	//   ....[117]....
        /*085c*/ 	.word	0x000098c0
        /*0860*/ 	.word	0x00000000
        /*0864*/ 	.word	0x00000000
        /*0868*/ 	.short	0x010a
        /*086a*/ 	.byte	0xff
	.zero		1


	//   ....[118]....
        /*086c*/ 	.word	0x00009920
        /*0870*/ 	.word	0x00000000
        /*0874*/ 	.word	0x00000000
        /*0878*/ 	.short	0x010a
        /*087a*/ 	.byte	0xff
	.zero		1


	//   ....[119]....
        /*087c*/ 	.word	0x00009980
        /*0880*/ 	.word	0x00000000
        /*0884*/ 	.word	0x00000000
        /*0888*/ 	.short	0x010a
        /*088a*/ 	.byte	0xff
	.zero		1


	//   ....[120]....
        /*088c*/ 	.word	0x000099d0
        /*0890*/ 	.word	0x00000002
        /*0894*/ 	.word	0x00000110
        /*0898*/ 	.short	0x010a
        /*089a*/ 	.byte	0xff
	.zero		1


	//   ....[121]....
        /*089c*/ 	.word	0x00009a30
        /*08a0*/ 	.word	0x00000002
        /*08a4*/ 	.word	0x000000c0
        /*08a8*/ 	.short	0x010a
        /*08aa*/ 	.byte	0xff
	.zero		1


	//   ....[122]....
        /*08ac*/ 	.word	0x00009a80
        /*08b0*/ 	.word	0x00000002
        /*08b4*/ 	.word	0x000000b0
        /*08b8*/ 	.short	0x010a
        /*08ba*/ 	.byte	0xff
	.zero		1


	//   ....[123]....
        /*08bc*/ 	.word	0x00009ae0
        /*08c0*/ 	.word	0x00000000
        /*08c4*/ 	.word	0x000000c0
        /*08c8*/ 	.short	0x010a
        /*08ca*/ 	.byte	0xff
	.zero		1


	//   ....[124]....
        /*08cc*/ 	.word	0x00009b30
        /*08d0*/ 	.word	0x00000000
        /*08d4*/ 	.word	0x000000b0
        /*08d8*/ 	.short	0x010a
        /*08da*/ 	.byte	0xff
	.zero		1


	//   ....[125]....
        /*08dc*/ 	.word	0x00009b90
        /*08e0*/ 	.word	0x00000003
        /*08e4*/ 	.word	0x000000f0
        /*08e8*/ 	.short	0x010a
        /*08ea*/ 	.byte	0xff
	.zero		1


	//   ....[126]....
        /*08ec*/ 	.word	0x00009bf0
        /*08f0*/ 	.word	0x00000000
        /*08f4*/ 	.word	0x00000000
        /*08f8*/ 	.short	0x010a
        /*08fa*/ 	.byte	0xff
	.zero		1


	//   ....[127]....
        /*08fc*/ 	.word	0x00009c50
        /*0900*/ 	.word	0x00000000
        /*0904*/ 	.word	0x00000000
        /*0908*/ 	.short	0x010a
        /*090a*/ 	.byte	0xff
	.zero		1


	//   ....[128]....
        /*090c*/ 	.word	0x00009cb0
        /*0910*/ 	.word	0x00000000
        /*0914*/ 	.word	0x00000000
        /*0918*/ 	.short	0x010a
        /*091a*/ 	.byte	0xff
	.zero		1


	//   ....[129]....
        /*091c*/ 	.word	0x00009d10
        /*0920*/ 	.word	0x00000000
        /*0924*/ 	.word	0x00000000
        /*0928*/ 	.short	0x010a
        /*092a*/ 	.byte	0xff
	.zero		1


	//   ....[130]....
        /*092c*/ 	.word	0x00009d70
        /*0930*/ 	.word	0x00000000
        /*0934*/ 	.word	0x00000000
        /*0938*/ 	.short	0x010a
        /*093a*/ 	.byte	0xff
	.zero		1


	//   ....[131]....
        /*093c*/ 	.word	0x00009dc0
        /*0940*/ 	.word	0x0000000c
        /*0944*/ 	.word	0x000000b0
        /*0948*/ 	.short	0x010a
        /*094a*/ 	.byte	0xff
	.zero		1


	//   ....[132]....
        /*094c*/ 	.word	0x00009e20
        /*0950*/ 	.word	0x00000000
        /*0954*/ 	.word	0x000000a8
        /*0958*/ 	.short	0x010a
        /*095a*/ 	.byte	0xff
	.zero		1


	//   ....[133]....
        /*095c*/ 	.word	0x00009e80
        /*0960*/ 	.word	0x00000000
        /*0964*/ 	.word	0x00000080
        /*0968*/ 	.short	0x010a
        /*096a*/ 	.byte	0xff
	.zero		1


	//   ....[134]....
        /*096c*/ 	.word	0x00009ee0
        /*0970*/ 	.word	0x00000000
        /*0974*/ 	.word	0x00000088
        /*0978*/ 	.short	0x010a
        /*097a*/ 	.byte	0xff
	.zero		1


	//   ....[135]....
        /*097c*/ 	.word	0x00009f40
        /*0980*/ 	.word	0x00000000
        /*0984*/ 	.word	0x00000090
        /*0988*/ 	.short	0x010a
        /*098a*/ 	.byte	0xff
	.zero		1


	//   ....[136]....
        /*098c*/ 	.word	0x00009fa0
        /*0990*/ 	.word	0x00000000
        /*0994*/ 	.word	0x00000098
        /*0998*/ 	.short	0x010a
        /*099a*/ 	.byte	0xff
	.zero		1


	//   ....[137]....
        /*099c*/ 	.word	0x0000a000
        /*09a0*/ 	.word	0x00000000
        /*09a4*/ 	.word	0x00000080
        /*09a8*/ 	.short	0x010a
        /*09aa*/ 	.byte	0xff
	.zero		1


	//   ....[138]....
        /*09ac*/ 	.word	0x0000a060
        /*09b0*/ 	.word	0x00000000
        /*09b4*/ 	.word	0x00000088
        /*09b8*/ 	.short	0x010a
        /*09ba*/ 	.byte	0xff
	.zero		1


	//   ....[139]....
        /*09bc*/ 	.word	0x0000a0c0
        /*09c0*/ 	.word	0x00000000
        /*09c4*/ 	.word	0x00000090
        /*09c8*/ 	.short	0x010a
        /*09ca*/ 	.byte	0xff
	.zero		1


	//   ....[140]....
        /*09cc*/ 	.word	0x0000a110
        /*09d0*/ 	.word	0x00000003
        /*09d4*/ 	.word	0x000000b0
        /*09d8*/ 	.short	0x010a
        /*09da*/ 	.byte	0xff
	.zero		1


	//   ....[141]....
        /*09dc*/ 	.word	0x0000a170
        /*09e0*/ 	.word	0x00000002
        /*09e4*/ 	.word	0x00000060
        /*09e8*/ 	.short	0x010a
        /*09ea*/ 	.byte	0xff
	.zero		1


	//   ....[142]....
        /*09ec*/ 	.word	0x0000a1c0
        /*09f0*/ 	.word	0x00000063
        /*09f4*/ 	.word	0x000000d0
        /*09f8*/ 	.short	0x010a
        /*09fa*/ 	.byte	0xff
	.zero		1


	//   ....[143]....
        /*09fc*/ 	.word	0x0000a210
        /*0a00*/ 	.word	0x00000003
        /*0a04*/ 	.word	0x00000060
        /*0a08*/ 	.short	0x010a
        /*0a0a*/ 	.byte	0xff
	.zero		1


	//   ....[144]....
        /*0a0c*/ 	.word	0x0000a260
        /*0a10*/ 	.word	0x0000003e
        /*0a14*/ 	.word	0x00000060
        /*0a18*/ 	.short	0x010a
        /*0a1a*/ 	.byte	0xff
	.zero		1


	//   ....[145]....
        /*0a1c*/ 	.word	0x0000a2b0
        /*0a20*/ 	.word	0x0000003e
        /*0a24*/ 	.word	0x00000060
        /*0a28*/ 	.short	0x010a
        /*0a2a*/ 	.byte	0xff
	.zero		1


	//----- nvinfo : EIATTR_NUM_MBARRIERS
	.align		4
.L_47:
        /*0a2c*/ 	.byte	0x03, 0x38
        /*0a2e*/ 	.short	0x0026


	//----- nvinfo : EIATTR_EXIT_INSTR_OFFSETS
	.align		4
        /*0a30*/ 	.byte	0x04, 0x1c
        /*0a32*/ 	.short	(.L_49 - .L_48)


	//   ....[0]....
.L_48:
        /*0a34*/ 	.word	0x00002be0


	//   ....[1]....
        /*0a38*/ 	.word	0x000030d0


	//   ....[2]....
        /*0a3c*/ 	.word	0x00003130


	//   ....[3]....
        /*0a40*/ 	.word	0x00004040


	//   ....[4]....
        /*0a44*/ 	.word	0x000051a0


	//   ....[5]....
        /*0a48*/ 	.word	0x000051e0


	//   ....[6]....
        /*0a4c*/ 	.word	0x00009560


	//   ....[7]....
        /*0a50*/ 	.word	0x000095e0


	//   ....[8]....
        /*0a54*/ 	.word	0x00009610


	//   ....[9]....
        /*0a58*/ 	.word	0x00009680


	//----- nvinfo : EIATTR_MAX_THREADS
	.align		4
.L_49:
        /*0a5c*/ 	.byte	0x04, 0x05
        /*0a5e*/ 	.short	(.L_51 - .L_50)
.L_50:
        /*0a60*/ 	.word	0x00000100
        /*0a64*/ 	.word	0x00000001
        /*0a68*/ 	.word	0x00000001


	//----- nvinfo : EIATTR_CRS_STACK_SIZE
	.align		4
.L_51:
        /*0a6c*/ 	.byte	0x04, 0x1e
        /*0a6e*/ 	.short	(.L_53 - .L_52)
.L_52:
        /*0a70*/ 	.word	0x00000000


	//----- nvinfo : EIATTR_CBANK_PARAM_SIZE
	.align		4
.L_53:
        /*0a74*/ 	.byte	0x03, 0x19
        /*0a76*/ 	.short	0x0800


	//----- nvinfo : EIATTR_PARAM_CBANK
	.align		4
        /*0a78*/ 	.byte	0x04, 0x0a
        /*0a7a*/ 	.short	(.L_55 - .L_54)
	.align		4
.L_54:
        /*0a7c*/ 	.word	index@(.nv.constant0._ZN7cutlass13device_kernelINS_4gemm6kernel13GemmUniversalIN4cute5tupleIJiiiiEEENS1_10collective13CollectiveMmaINS1_35MainloopSm100TmaUmmaWarpSpecializedILi6ELi2ELi4ENS5_IJNS4_1CILi1EEENSA_ILi8EEESB_EEEEENS5_IJNSA_ILi128EEESF_NSA_ILi64EEEEEENS_6half_tENS5_IJlSB_lEEESI_SJ_NS4_8TiledMMAINS4_8MMA_AtomIJNS4_20SM100_MMA_F16BF16_SSISI_SI_fLi128ELi128ELNS4_4UMMA5MajorE0ELSO_0ELNSN_7ScaleInE0ELSP_0EEEEEENS4_6LayoutINS5_IJSB_SB_SB_EEENS5_IJNSA_ILi0EEESU_SU_EEEEENS5_IJNS4_10UnderscoreESX_SX_EEEEENS4_23SM90_TMA_LOAD_MULTICASTENS4_14ComposedLayoutINS4_7SwizzleILi3ELi4ELi3EEENS4_18smem_ptr_flag_bitsILi16EEENSS_INS5_IJSC_SG_EEENS5_IJSG_SB_EEEEEEEvNS4_8identityENS4_13SM90_TMA_LOADES19_vS1A_EENS_8epilogue10collective18CollectiveEpilogueINS1D_23Sm100TmaWarpSpecializedILi4ELi2ELi32ELb1ELb0EEEJSH_NS5_IJNSS_ISF_SB_EENSS_INSA_ILi32EEESB_EEEEESI_SJ_SI_SJ_NS1D_6fusion15FusionCallbacksIS1H_NS1M_17LinearCombinationISI_fSI_fLNS_15FloatRoundStyleE2EEESH_S1L_JEEENS4_5SM1004TMEM4LOAD26SM100_TMEM_LOAD_32dp32b32xES1B_NS11_INS12_ILi2ELi4ELi3EEES15_NSS_INS5_IJSC_S1J_EEENS5_IJS1J_SB_EEEEEEENS4_39AutoVectorizingCopyWithAssumedAlignmentILi128EEENS4_14SM90_TMA_STOREES20_S22_S22_EEEvvEEEEvNT_6ParamsE)
        /*0a80*/ 	.short	0x0380
        /*0a82*/ 	.short	0x0800


	//----- nvinfo : EIATTR_SW_WAR
	.align		4
.L_55:
        /*0a84*/ 	.byte	0x04, 0x36
        /*0a86*/ 	.short	(.L_57 - .L_56)
.L_56:
        /*0a88*/ 	.word	0x00000008
.L_57:


//--------------------- .nv.callgraph             --------------------------
	.section	.nv.callgraph,"",@"SHT_CUDA_CALLGRAPH"
	.align	4
	.sectionentsize	8
	.align		4
        /*0000*/ 	.word	0x00000000
	.align		4
        /*0004*/ 	.word	0xffffffff
	.align		4
        /*0008*/ 	.word	index@(_ZN7cutlass13device_kernelINS_4gemm6kernel13GemmUniversalIN4cute5tupleIJiiiiEEENS1_10collective13CollectiveMmaINS1_35MainloopSm100TmaUmmaWarpSpecializedILi6ELi2ELi4ENS5_IJNS4_1CILi1EEENSA_ILi8EEESB_EEEEENS5_IJNSA_ILi128EEESF_NSA_ILi64EEEEEENS_6half_tENS5_IJlSB_lEEESI_SJ_NS4_8TiledMMAINS4_8MMA_AtomIJNS4_20SM100_MMA_F16BF16_SSISI_SI_fLi128ELi128ELNS4_4UMMA5MajorE0ELSO_0ELNSN_7ScaleInE0ELSP_0EEEEEENS4_6LayoutINS5_IJSB_SB_SB_EEENS5_IJNSA_ILi0EEESU_SU_EEEEENS5_IJNS4_10UnderscoreESX_SX_EEEEENS4_23SM90_TMA_LOAD_MULTICASTENS4_14ComposedLayoutINS4_7SwizzleILi3ELi4ELi3EEENS4_18smem_ptr_flag_bitsILi16EEENSS_INS5_IJSC_SG_EEENS5_IJSG_SB_EEEEEEEvNS4_8identityENS4_13SM90_TMA_LOADES19_vS1A_EENS_8epilogue10collective18CollectiveEpilogueINS1D_23Sm100TmaWarpSpecializedILi4ELi2ELi32ELb1ELb0EEEJSH_NS5_IJNSS_ISF_SB_EENSS_INSA_ILi32EEESB_EEEEESI_SJ_SI_SJ_NS1D_6fusion15FusionCallbacksIS1H_NS1M_17LinearCombinationISI_fSI_fLNS_15FloatRoundStyleE2EEESH_S1L_JEEENS4_5SM1004TMEM4LOAD26SM100_TMEM_LOAD_32dp32b32xES1B_NS11_INS12_ILi2ELi4ELi3EEES15_NSS_INS5_IJSC_S1J_EEENS5_IJS1J_SB_EEEEEEENS4_39AutoVectorizingCopyWithAssumedAlignmentILi128EEENS4_14SM90_TMA_STOREES20_S22_S22_EEEvvEEEEvNT_6ParamsE)
	.align		4
        /*000c*/ 	.word	index@(__assertfail)
	.align		4
        /*0010*/ 	.word	0x00000000
	.align		4
        /*0014*/ 	.word	0xfffffffe
	.align		4
        /*0018*/ 	.word	0x00000000
	.align		4
        /*001c*/ 	.word	0xfffffffd
	.align		4
        /*0020*/ 	.word	0x00000000
	.align		4
        /*0024*/ 	.word	0xfffffffc


//--------------------- .nv.constant4             --------------------------
	.section	.nv.constant4,"a",@progbits
	.align	8
	.align		8
.nv.constant4:
        /*0000*/ 	.dword	__assertfail
	.align		8
        /*0008*/ 	.dword	__unnamed_1
	.align		8
        /*0010*/ 	.dword	__unnamed_2
	.align		8
        /*0018*/ 	.dword	_ZN40_INTERNAL_e0937149_4_k_cu_f4a4a07f_318764cuda3std3__45__cpo5beginE
	.align		8
        /*0020*/ 	.dword	_ZN40_INTERNAL_e0937149_4_k_cu_f4a4a07f_318764cuda3std3__45__cpo3endE
	.align		8
        /*0028*/ 	.dword	_ZN40_INTERNAL_e0937149_4_k_cu_f4a4a07f_318764cuda3std3__45__cpo6cbeginE
	.align		8
        /*0030*/ 	.dword	_ZN40_INTERNAL_e0937149_4_k_cu_f4a4a07f_318764cuda3std3__45__cpo4cendE
	.align		8
        /*0038*/ 	.dword	_ZN40_INTERNAL_e0937149_4_k_cu_f4a4a07f_318764cuda3std3__442_GLOBAL__N__e0937149_4_k_cu_f4a4a07f_318766ignoreE
	.align		8
        /*0040*/ 	.dword	_ZN40_INTERNAL_e0937149_4_k_cu_f4a4a07f_318764cuda3std3__419piecewise_constructE
	.align		8
        /*0048*/ 	.dword	_ZN40_INTERNAL_e0937149_4_k_cu_f4a4a07f_318764cuda3std3__48in_placeE
	.align		8
        /*0050*/ 	.dword	_ZN40_INTERNAL_e0937149_4_k_cu_f4a4a07f_318764cuda3std6ranges3__45__cpo4swapE
	.align		8
        /*0058*/ 	.dword	_ZN40_INTERNAL_e0937149_4_k_cu_f4a4a07f_318764cuda3std6ranges3__45__cpo9iter_moveE
	.align		8
        /*0060*/ 	.dword	_ZN40_INTERNAL_e0937149_4_k_cu_f4a4a07f_318764cute7productE
	.align		8
        /*0068*/ 	.dword	_ZN40_INTERNAL_e0937149_4_k_cu_f4a4a07f_318764cute1_E
	.align		8
        /*0070*/ 	.dword	$str$25
	.align		8
        /*0078*/ 	.dword	$str$26
	.align		8
        /*0080*/ 	.dword	$str$27
	.align		8
        /*0088*/ 	.dword	$str$28


//--------------------- .text._ZN7cutlass13device_kernelINS_4gemm6kernel13GemmUniversalIN4cute5tupleIJiiiiEEENS1_10collective13CollectiveMmaINS1_35MainloopSm100TmaUmmaWarpSpecializedILi6ELi2ELi4ENS5_IJNS4_1CILi1EEENSA_ILi8EEESB_EEEEENS5_IJNSA_ILi128EEESF_NSA_ILi64EEEEEENS_6half_tENS5_IJlSB_lEEESI_SJ_NS4_8TiledMMAINS4_8MMA_AtomIJNS4_20SM100_MMA_F16BF16_SSISI_SI_fLi128ELi128ELNS4_4UMMA5MajorE0ELSO_0ELNSN_7ScaleInE0ELSP_0EEEEEENS4_6LayoutINS5_IJSB_SB_SB_EEENS5_IJNSA_ILi0EEESU_SU_EEEEENS5_IJNS4_10UnderscoreESX_SX_EEEEENS4_23SM90_TMA_LOAD_MULTICASTENS4_14ComposedLayoutINS4_7SwizzleILi3ELi4ELi3EEENS4_18smem_ptr_flag_bitsILi16EEENSS_INS5_IJSC_SG_EEENS5_IJSG_SB_EEEEEEEvNS4_8identityENS4_13SM90_TMA_LOADES19_vS1A_EENS_8epilogue10collective18CollectiveEpilogueINS1D_23Sm100TmaWarpSpecializedILi4ELi2ELi32ELb1ELb0EEEJSH_NS5_IJNSS_ISF_SB_EENSS_INSA_ILi32EEESB_EEEEESI_SJ_SI_SJ_NS1D_6fusion15FusionCallbacksIS1H_NS1M_17LinearCombinationISI_fSI_fLNS_15FloatRoundStyleE2EEESH_S1L_JEEENS4_5SM1004TMEM4LOAD26SM100_TMEM_LOAD_32dp32b32xES1B_NS11_INS12_ILi2ELi4ELi3EEES15_NSS_INS5_IJSC_S1J_EEENS5_IJS1J_SB_EEEEEEENS4_39AutoVectorizingCopyWithAssumedAlignmentILi128EEENS4_14SM90_TMA_STOREES20_S22_S22_EEEvvEEEEvNT_6ParamsE --------------------------
	.section	.text._ZN7cutlass13device_kernelINS_4gemm6kernel13GemmUniversalIN4cute5tupleIJiiiiEEENS1_10collective13CollectiveMmaINS1_35MainloopSm100TmaUmmaWarpSpecializedILi6ELi2ELi4ENS5_IJNS4_1CILi1EEENSA_ILi8EEESB_EEEEENS5_IJNSA_ILi128EEESF_NSA_ILi64EEEEEENS_6half_tENS5_IJlSB_lEEESI_SJ_NS4_8TiledMMAINS4_8MMA_AtomIJNS4_20SM100_MMA_F16BF16_SSISI_SI_fLi128ELi128ELNS4_4UMMA5MajorE0ELSO_0ELNSN_7ScaleInE0ELSP_0EEEEEENS4_6LayoutINS5_IJSB_SB_SB_EEENS5_IJNSA_ILi0EEESU_SU_EEEEENS5_IJNS4_10UnderscoreESX_SX_EEEEENS4_23SM90_TMA_LOAD_MULTICASTENS4_14ComposedLayoutINS4_7SwizzleILi3ELi4ELi3EEENS4_18smem_ptr_flag_bitsILi16EEENSS_INS5_IJSC_SG_EEENS5_IJSG_SB_EEEEEEEvNS4_8identityENS4_13SM90_TMA_LOADES19_vS1A_EENS_8epilogue10collective18CollectiveEpilogueINS1D_23Sm100TmaWarpSpecializedILi4ELi2ELi32ELb1ELb0EEEJSH_NS5_IJNSS_ISF_SB_EENSS_INSA_ILi32EEESB_EEEEESI_SJ_SI_SJ_NS1D_6fusion15FusionCallbacksIS1H_NS1M_17LinearCombinationISI_fSI_fLNS_15FloatRoundStyleE2EEESH_S1L_JEEENS4_5SM1004TMEM4LOAD26SM100_TMEM_LOAD_32dp32b32xES1B_NS11_INS12_ILi2ELi4ELi3EEES15_NSS_INS5_IJSC_S1J_EEENS5_IJS1J_SB_EEEEEEENS4_39AutoVectorizingCopyWithAssumedAlignmentILi128EEENS4_14SM90_TMA_STOREES20_S22_S22_EEEvvEEEEvNT_6ParamsE,"ax",@progbits
	.align	128
.text._ZN7cutlass13device_kernelINS_4gemm6kernel13GemmUniversalIN4cute5tupleIJiiiiEEENS1_10collective13CollectiveMmaINS1_35MainloopSm100TmaUmmaWarpSpecializedILi6ELi2ELi4ENS5_IJNS4_1CILi1EEENSA_ILi8EEESB_EEEEENS5_IJNSA_ILi128EEESF_NSA_ILi64EEEEEENS_6half_tENS5_IJlSB_lEEESI_SJ_NS4_8TiledMMAINS4_8MMA_AtomIJNS4_20SM100_MMA_F16BF16_SSISI_SI_fLi128ELi128ELNS4_4UMMA5MajorE0ELSO_0ELNSN_7ScaleInE0ELSP_0EEEEEENS4_6LayoutINS5_IJSB_SB_SB_EEENS5_IJNSA_ILi0EEESU_SU_EEEEENS5_IJNS4_10UnderscoreESX_SX_EEEEENS4_23SM90_TMA_LOAD_MULTICASTENS4_14ComposedLayoutINS4_7SwizzleILi3ELi4ELi3EEENS4_18smem_ptr_flag_bitsILi16EEENSS_INS5_IJSC_SG_EEENS5_IJSG_SB_EEEEEEEvNS4_8identityENS4_13SM90_TMA_LOADES19_vS1A_EENS_8epilogue10collective18CollectiveEpilogueINS1D_23Sm100TmaWarpSpecializedILi4ELi2ELi32ELb1ELb0EEEJSH_NS5_IJNSS_ISF_SB_EENSS_INSA_ILi32EEESB_EEEEESI_SJ_SI_SJ_NS1D_6fusion15FusionCallbacksIS1H_NS1M_17LinearCombinationISI_fSI_fLNS_15FloatRoundStyleE2EEESH_S1L_JEEENS4_5SM1004TMEM4LOAD26SM100_TMEM_LOAD_32dp32b32xES1B_NS11_INS12_ILi2ELi4ELi3EEES15_NSS_INS5_IJSC_S1J_EEENS5_IJS1J_SB_EEEEEEENS4_39AutoVectorizingCopyWithAssumedAlignmentILi128EEENS4_14SM90_TMA_STOREES20_S22_S22_EEEvvEEEEvNT_6ParamsE:
        .type           _ZN7cutlass13device_kernelINS_4gemm6kernel13GemmUniversalIN4cute5tupleIJiiiiEEENS1_10collective13CollectiveMmaINS1_35MainloopSm100TmaUmmaWarpSpecializedILi6ELi2ELi4ENS5_IJNS4_1CILi1EEENSA_ILi8EEESB_EEEEENS5_IJNSA_ILi128EEESF_NSA_ILi64EEEEEENS_6half_tENS5_IJlSB_lEEESI_SJ_NS4_8TiledMMAINS4_8MMA_AtomIJNS4_20SM100_MMA_F16BF16_SSISI_SI_fLi128ELi128ELNS4_4UMMA5MajorE0ELSO_0ELNSN_7ScaleInE0ELSP_0EEEEEENS4_6LayoutINS5_IJSB_SB_SB_EEENS5_IJNSA_ILi0EEESU_SU_EEEEENS5_IJNS4_10UnderscoreESX_SX_EEEEENS4_23SM90_TMA_LOAD_MULTICASTENS4_14ComposedLayoutINS4_7SwizzleILi3ELi4ELi3EEENS4_18smem_ptr_flag_bitsILi16EEENSS_INS5_IJSC_SG_EEENS5_IJSG_SB_EEEEEEEvNS4_8identityENS4_13SM90_TMA_LOADES19_vS1A_EENS_8epilogue10collective18CollectiveEpilogueINS1D_23Sm100TmaWarpSpecializedILi4ELi2ELi32ELb1ELb0EEEJSH_NS5_IJNSS_ISF_SB_EENSS_INSA_ILi32EEESB_EEEEESI_SJ_SI_SJ_NS1D_6fusion15FusionCallbacksIS1H_NS1M_17LinearCombinationISI_fSI_fLNS_15FloatRoundStyleE2EEESH_S1L_JEEENS4_5SM1004TMEM4LOAD26SM100_TMEM_LOAD_32dp32b32xES1B_NS11_INS12_ILi2ELi4ELi3EEES15_NSS_INS5_IJSC_S1J_EEENS5_IJS1J_SB_EEEEEEENS4_39AutoVectorizingCopyWithAssumedAlignmentILi128EEENS4_14SM90_TMA_STOREES20_S22_S22_EEEvvEEEEvNT_6ParamsE,@function
        .size           _ZN7cutlass13device_kernelINS_4gemm6kernel13GemmUniversalIN4cute5tupleIJiiiiEEENS1_10collective13CollectiveMmaINS1_35MainloopSm100TmaUmmaWarpSpecializedILi6ELi2ELi4ENS5_IJNS4_1CILi1EEENSA_ILi8EEESB_EEEEENS5_IJNSA_ILi128EEESF_NSA_ILi64EEEEEENS_6half_tENS5_IJlSB_lEEESI_SJ_NS4_8TiledMMAINS4_8MMA_AtomIJNS4_20SM100_MMA_F16BF16_SSISI_SI_fLi128ELi128ELNS4_4UMMA5MajorE0ELSO_0ELNSN_7ScaleInE0ELSP_0EEEEEENS4_6LayoutINS5_IJSB_SB_SB_EEENS5_IJNSA_ILi0EEESU_SU_EEEEENS5_IJNS4_10UnderscoreESX_SX_EEEEENS4_23SM90_TMA_LOAD_MULTICASTENS4_14ComposedLayoutINS4_7SwizzleILi3ELi4ELi3EEENS4_18smem_ptr_flag_bitsILi16EEENSS_INS5_IJSC_SG_EEENS5_IJSG_SB_EEEEEEEvNS4_8identityENS4_13SM90_TMA_LOADES19_vS1A_EENS_8epilogue10collective18CollectiveEpilogueINS1D_23Sm100TmaWarpSpecializedILi4ELi2ELi32ELb1ELb0EEEJSH_NS5_IJNSS_ISF_SB_EENSS_INSA_ILi32EEESB_EEEEESI_SJ_SI_SJ_NS1D_6fusion15FusionCallbacksIS1H_NS1M_17LinearCombinationISI_fSI_fLNS_15FloatRoundStyleE2EEESH_S1L_JEEENS4_5SM1004TMEM4LOAD26SM100_TMEM_LOAD_32dp32b32xES1B_NS11_INS12_ILi2ELi4ELi3EEES15_NSS_INS5_IJSC_S1J_EEENS5_IJS1J_SB_EEEEEEENS4_39AutoVectorizingCopyWithAssumedAlignmentILi128EEENS4_14SM90_TMA_STOREES20_S22_S22_EEEvvEEEEvNT_6ParamsE,(.L_x_189 - _ZN7cutlass13device_kernelINS_4gemm6kernel13GemmUniversalIN4cute5tupleIJiiiiEEENS1_10collective13CollectiveMmaINS1_35MainloopSm100TmaUmmaWarpSpecializedILi6ELi2ELi4ENS5_IJNS4_1CILi1EEENSA_ILi8EEESB_EEEEENS5_IJNSA_ILi128EEESF_NSA_ILi64EEEEEENS_6half_tENS5_IJlSB_lEEESI_SJ_NS4_8TiledMMAINS4_8MMA_AtomIJNS4_20SM100_MMA_F16BF16_SSISI_SI_fLi128ELi128ELNS4_4UMMA5MajorE0ELSO_0ELNSN_7ScaleInE0ELSP_0EEEEEENS4_6LayoutINS5_IJSB_SB_SB_EEENS5_IJNSA_ILi0EEESU_SU_EEEEENS5_IJNS4_10UnderscoreESX_SX_EEEEENS4_23SM90_TMA_LOAD_MULTICASTENS4_14ComposedLayoutINS4_7SwizzleILi3ELi4ELi3EEENS4_18smem_ptr_flag_bitsILi16EEENSS_INS5_IJSC_SG_EEENS5_IJSG_SB_EEEEEEEvNS4_8identityENS4_13SM90_TMA_LOADES19_vS1A_EENS_8epilogue10collective18CollectiveEpilogueINS1D_23Sm100TmaWarpSpecializedILi4ELi2ELi32ELb1ELb0EEEJSH_NS5_IJNSS_ISF_SB_EENSS_INSA_ILi32EEESB_EEEEESI_SJ_SI_SJ_NS1D_6fusion15FusionCallbacksIS1H_NS1M_17LinearCombinationISI_fSI_fLNS_15FloatRoundStyleE2EEESH_S1L_JEEENS4_5SM1004TMEM4LOAD26SM100_TMEM_LOAD_32dp32b32xES1B_NS11_INS12_ILi2ELi4ELi3EEES15_NSS_INS5_IJSC_S1J_EEENS5_IJS1J_SB_EEEEEEENS4_39AutoVectorizingCopyWithAssumedAlignmentILi128EEENS4_14SM90_TMA_STOREES20_S22_S22_EEEvvEEEEvNT_6ParamsE)
        .other          _ZN7cutlass13device_kernelINS_4gemm6kernel13GemmUniversalIN4cute5tupleIJiiiiEEENS1_10collective13CollectiveMmaINS1_35MainloopSm100TmaUmmaWarpSpecializedILi6ELi2ELi4ENS5_IJNS4_1CILi1EEENSA_ILi8EEESB_EEEEENS5_IJNSA_ILi128EEESF_NSA_ILi64EEEEEENS_6half_tENS5_IJlSB_lEEESI_SJ_NS4_8TiledMMAINS4_8MMA_AtomIJNS4_20SM100_MMA_F16BF16_SSISI_SI_fLi128ELi128ELNS4_4UMMA5MajorE0ELSO_0ELNSN_7ScaleInE0ELSP_0EEEEEENS4_6LayoutINS5_IJSB_SB_SB_EEENS5_IJNSA_ILi0EEESU_SU_EEEEENS5_IJNS4_10UnderscoreESX_SX_EEEEENS4_23SM90_TMA_LOAD_MULTICASTENS4_14ComposedLayoutINS4_7SwizzleILi3ELi4ELi3EEENS4_18smem_ptr_flag_bitsILi16EEENSS_INS5_IJSC_SG_EEENS5_IJSG_SB_EEEEEEEvNS4_8identityENS4_13SM90_TMA_LOADES19_vS1A_EENS_8epilogue10collective18CollectiveEpilogueINS1D_23Sm100TmaWarpSpecializedILi4ELi2ELi32ELb1ELb0EEEJSH_NS5_IJNSS_ISF_SB_EENSS_INSA_ILi32EEESB_EEEEESI_SJ_SI_SJ_NS1D_6fusion15FusionCallbacksIS1H_NS1M_17LinearCombinationISI_fSI_fLNS_15FloatRoundStyleE2EEESH_S1L_JEEENS4_5SM1004TMEM4LOAD26SM100_TMEM_LOAD_32dp32b32xES1B_NS11_INS12_ILi2ELi4ELi3EEES15_NSS_INS5_IJSC_S1J_EEENS5_IJS1J_SB_EEEEEEENS4_39AutoVectorizingCopyWithAssumedAlignmentILi128EEENS4_14SM90_TMA_STOREES20_S22_S22_EEEvvEEEEvNT_6ParamsE,@"STO_CUDA_ENTRY STV_DEFAULT"
_ZN7cutlass13device_kernelINS_4gemm6kernel13GemmUniversalIN4cute5tupleIJiiiiEEENS1_10collective13CollectiveMmaINS1_35MainloopSm100TmaUmmaWarpSpecializedILi6ELi2ELi4ENS5_IJNS4_1CILi1EEENSA_ILi8EEESB_EEEEENS5_IJNSA_ILi128EEESF_NSA_ILi64EEEEEENS_6half_tENS5_IJlSB_lEEESI_SJ_NS4_8TiledMMAINS4_8MMA_AtomIJNS4_20SM100_MMA_F16BF16_SSISI_SI_fLi128ELi128ELNS4_4UMMA5MajorE0ELSO_0ELNSN_7ScaleInE0ELSP_0EEEEEENS4_6LayoutINS5_IJSB_SB_SB_EEENS5_IJNSA_ILi0EEESU_SU_EEEEENS5_IJNS4_10UnderscoreESX_SX_EEEEENS4_23SM90_TMA_LOAD_MULTICASTENS4_14ComposedLayoutINS4_7SwizzleILi3ELi4ELi3EEENS4_18smem_ptr_flag_bitsILi16EEENSS_INS5_IJSC_SG_EEENS5_IJSG_SB_EEEEEEEvNS4_8identityENS4_13SM90_TMA_LOADES19_vS1A_EENS_8epilogue10collective18CollectiveEpilogueINS1D_23Sm100TmaWarpSpecializedILi4ELi2ELi32ELb1ELb0EEEJSH_NS5_IJNSS_ISF_SB_EENSS_INSA_ILi32EEESB_EEEEESI_SJ_SI_SJ_NS1D_6fusion15FusionCallbacksIS1H_NS1M_17LinearCombinationISI_fSI_fLNS_15FloatRoundStyleE2EEESH_S1L_JEEENS4_5SM1004TMEM4LOAD26SM100_TMEM_LOAD_32dp32b32xES1B_NS11_INS12_ILi2ELi4ELi3EEES15_NSS_INS5_IJSC_S1J_EEENS5_IJS1J_SB_EEEEEEENS4_39AutoVectorizingCopyWithAssumedAlignmentILi128EEENS4_14SM90_TMA_STOREES20_S22_S22_EEEvvEEEEvNT_6ParamsE:
[----:B------:R-:W1:Y:S01]  /*0000*/  LDC R1, c[0x0][0x37c] ;  /* 0x0000df00ff017b82 */ /* 0x000e620000000800 */
[----:B------:R-:W2:Y:S01]  /*0010*/  S2R R94, SR_TID.X ;  /* 0x00000000005e7919 */ /* 0x000ea20000002100 */
[----:B------:R-:W3:Y:S01]  /*0020*/  LDCU.64 UR8, c[0x0][0x890] ;  /* 0x00011200ff0877ac */ /* 0x000ee20008000a00 */
[----:B------:R-:W-:Y:S02]  /*0030*/  PRMT R80, RZ, 0x7610, R80 ;  /* 0x00007610ff507816 */ /* 0x000fe40000000050 */
[----:B------:R-:W-:Y:S01]  /*0040*/  ELECT P3, URZ, PT ;  /* 0x0000000000ff782f */ /* 0x000fe20003860000 */
[----:B---3--:R-:W-:-:S04]  /*0050*/  UISETP.NE.U32.AND UP0, UPT, UR8, URZ, UPT ;  /* 0x000000ff0800728c */ /* 0x008fc8000bf05070 */
[----:B------:R-:W-:Y:S01]  /*0060*/  UISETP.NE.AND.EX UP0, UPT, UR9, URZ, UPT, UP0 ;  /* 0x000000ff0900728c */ /* 0x000fe2000bf05300 */
[----:B--2---:R-:W-:-:S05]  /*0070*/  SHF.R.U32.HI R81, RZ, 0x5, R94 ;  /* 0x00000005ff517819 */ /* 0x004fca000001165e */
[----:B------:R-:W2:Y:S02]  /*0080*/  SHFL.IDX PT, R0, R81, RZ, 0x1f ;  /* 0x00001fff51007589 */ /* 0x000ea400000e0000 */
[----:B--2---:R-:W-:Y:S01]  /*0090*/  R2UR UR17, R0 ;  /* 0x00000000001172ca */ /* 0x004fe200000e0000 */
[----:B-1----:R-:W-:-:S14]  /*00a0*/  BRA.U UP0, `(.L_x_0) ;  /* 0x0000000100307547 */ /* 0x002fdc000b800000 */
[----:B------:R-:W1:Y:S02]  /*00b0*/  LDCU.64 UR4, c[0x0][0x888] ;  /* 0x00011100ff0477ac */ /* 0x000e640008000a00 */
[----:B-1----:R-:W-:-:S04]  /*00c0*/  UISETP.NE.U32.AND UP0, UPT, UR4, URZ, UPT ;  /* 0x000000ff0400728c */ /* 0x002fc8000bf05070 */
[----:B------:R-:W-:-:S09]  /*00d0*/  UISETP.NE.AND.EX UP0, UPT, UR5, URZ, UPT, UP0 ;  /* 0x000000ff0500728c */ /* 0x000fd2000bf05300 */
[----:B------:R-:W-:Y:S05]  /*00e0*/  BRA.U !UP0, `(.L_x_1) ;  /* 0x0000000108147547 */ /* 0x000fea000b800000 */
[----:B------:R-:W1:Y:S01]  /*00f0*/  LDC.64 R2, c[0x0][0x888] ;  /* 0x00022200ff027b82 */ /* 0x000e620000000a00 */
[----:B------:R-:W1:Y:S02]  /*0100*/  LDCU.64 UR4, c[0x0][0x358] ;  /* 0x00006b00ff0477ac */ /* 0x000e640008000a00 */
[----:B-1----:R1:W5:Y:S01]  /*0110*/  LDG.E R41, desc[UR4][R2.64] ;  /* 0x0000000402297981 */ /* 0x002362000c1e1900 */
[----:B------:R-:W-:Y:S01]  /*0120*/  HFMA2 R80, -RZ, RZ, 0, 5.9604644775390625e-08 ;  /* 0x00000001ff507431 */ /* 0x000fe200000001ff */
[----:B------:R-:W-:Y:S05]  /*0130*/  BRA `(.L_x_0) ;  /* 0x00000000000c7947 */ /* 0x000fea0003800000 */
.L_x_1:
[----:B------:R-:W1:Y:S01]  /*0140*/  LDCU UR4, c[0x0][0x880] ;  /* 0x00011000ff0477ac */ /* 0x000e620008000800 */
[----:B------:R-:W-:Y:S01]  /*0150*/  HFMA2 R80, -RZ, RZ, 0, 5.9604644775390625e-08 ;  /* 0x00000001ff507431 */ /* 0x000fe200000001ff */
[----:B-1----:R-:W-:-:S07]  /*0160*/  MOV R41, UR4 ;  /* 0x0000000400297c02 */ /* 0x002fce0008000f00 */
.L_x_0:
[----:B------:R-:W2:Y:S02]  /*0170*/  LDCU.64 UR4, c[0x0][0x8b0] ;  /* 0x00011600ff0477ac */ /* 0x000ea40008000a00 */
[----:B--2---:R-:W-:-:S04]  /*0180*/  UISETP.NE.U32.AND UP0, UPT, UR4, URZ, UPT ;  /* 0x000000ff0400728c */ /* 0x004fc8000bf05070 */
[----:B------:R-:W-:-:S09]  /*0190*/  UISETP.NE.AND.EX UP0, UPT, UR5, URZ, UPT, UP0 ;  /* 0x000000ff0500728c */ /* 0x000fd2000bf05300 */
[----:B------:R-:W-:Y:S05]  /*01a0*/  BRA.U UP0, `(.L_x_2) ;  /* 0x0000000100287547 */ /* 0x000fea000b800000 */
[----:B------:R-:W2:Y:S02]  /*01b0*/  LDCU.64 UR4, c[0x0][0x8a8] ;  /* 0x00011500ff0477ac */ /* 0x000ea40008000a00 */
[----:B--2---:R-:W-:-:S04]  /*01c0*/  UISETP.NE.U32.AND UP0, UPT, UR4, URZ, UPT ;  /* 0x000000ff0400728c */ /* 0x004fc8000bf05070 */
[----:B------:R-:W-:-:S09]  /*01d0*/  UISETP.NE.AND.EX UP0, UPT, UR5, URZ, UPT, UP0 ;  /* 0x000000ff0500728c */ /* 0x000fd2000bf05300 */
[----:B------:R-:W-:Y:S05]  /*01e0*/  BRA.U !UP0, `(.L_x_3) ;  /* 0x0000000108107547 */ /* 0x000fea000b800000 */
[----:B------:R-:W2:Y:S01]  /*01f0*/  LDC.64 R38, c[0x0][0x8a8] ;  /* 0x00022a00ff267b82 */ /* 0x000ea20000000a00 */
[----:B------:R-:W2:Y:S02]  /*0200*/  LDCU.64 UR4, c[0x0][0x358] ;  /* 0x00006b00ff0477ac */ /* 0x000ea40008000a00 */
[----:B--2---:R2:W5:Y:S01]  /*0210*/  LDG.E R38, desc[UR4][R38.64] ;  /* 0x0000000426267981 */ /* 0x004562000c1e1900 */
[----:B------:R-:W-:Y:S05]  /*0220*/  BRA `(.L_x_2) ;  /* 0x0000000000087947 */ /* 0x000fea0003800000 */
.L_x_3:
[----:B------:R-:W2:Y:S02]  /*0230*/  LDCU UR4, c[0x0][0x8a0] ;  /* 0x00011400ff0477ac */ /* 0x000ea40008000800 */
[----:B--2---:R-:W-:Y:S02]  /*0240*/  MOV R38, UR4 ;  /* 0x0000000400267c02 */ /* 0x004fe40008000f00 */
.L_x_2:
[----:B------:R-:W-:Y:S01]  /*0250*/  IMAD.U32 R0, RZ, RZ, UR17 ;  /* 0x00000011ff007e24 */ /* 0x000fe2000f8e00ff */
[----:B------:R-:W-:Y:S04]  /*0260*/  BSSY.RECONVERGENT B0, `(.L_x_4) ;  /* 0x000000c000007945 */ /* 0x000fe80003800200 */
[C---:B------:R-:W-:Y:S02]  /*0270*/  ISETP.NE.OR P1, PT, R0.reuse, 0x1, !P3 ;  /* 0x000000010000780c */ /* 0x040fe40005f25670 */
[----:B------:R-:W-:-:S11]  /*0280*/  ISETP.NE.OR P0, PT, R0, 0x3, !P3 ;  /* 0x000000030000780c */ /* 0x000fd60005f05670 */
[----:B------:R-:W-:Y:S05]  /*0290*/  @P1 BRA `(.L_x_5) ;  /* 0x0000000000201947 */ /* 0x000fea0003800000 */
[----:B------:R-:W3:Y:S02]  /*02a0*/  LDCU.64 UR4, c[0x0][0x348] ;  /* 0x00006900ff0477ac */ /* 0x000ee40008000a00 */
[----:B---3--:R-:W-:Y:S02]  /*02b0*/  UIADD3 UR6, UP1, UPT, UR4, 0x80, URZ ;  /* 0x0000008004067890 */ /* 0x008fe4000ff3e0ff */
[----:B------:R-:W-:Y:S02]  /*02c0*/  UIADD3 UR4, UP0, UPT, UR4, 0x180, URZ ;  /* 0x0000018004047890 */ /* 0x000fe4000ff1e0ff */
[----:B------:R-:W-:Y:S02]  /*02d0*/  UIADD3.X UR7, UPT, UPT, URZ, UR5, URZ, UP1, !UPT ;  /* 0x00000005ff077290 */ /* 0x000fe40008ffe4ff */
[----:B------:R-:W-:-:S07]  /*02e0*/  UIADD3.X UR5, UPT, UPT, URZ, UR5, URZ, UP0, !UPT ;  /* 0x00000005ff057290 */ /* 0x000fce00087fe4ff */
[----:B------:R3:W-:Y:S02]  /*02f0*/  UTMACCTL.PF [UR6] ;  /* 0x00000000060079b9 */ /* 0x0007e40008040000 */
[----:B------:R3:W-:Y:S02]  /*0300*/  UTMACCTL.PF [UR4] ;  /* 0x00000000040079b9 */ /* 0x0007e40008040000 */
[----:B---3--:R-:W-:Y:S01]  /*0310*/  NOP ;  /* 0x0000000000007918 */ /* 0x008fe20000000000 */
.L_x_5:
[----:B------:R-:W-:Y:S05]  /*0320*/  BSYNC.RECONVERGENT B0 ;  /* 0x0000000000007941 */ /* 0x000fea0003800200 */
.L_x_4:
[----:B------:R-:W-:Y:S04]  /*0330*/  BSSY.RECONVERGENT B0, `(.L_x_6) ;  /* 0x000000a000007945 */ /* 0x000fe80003800200 */
        /* <DEDUP_REMOVED lines=9> */
.L_x_7:
[----:B------:R-:W-:Y:S05]  /*03d0*/  BSYNC.RECONVERGENT B0 ;  /* 0x0000000000007941 */ /* 0x000fea0003800200 */
.L_x_6:
[----:B------:R-:W3:Y:S01]  /*03e0*/  LDCU.64 UR4, c[0x0][0x888] ;  /* 0x00011100ff0477ac */ /* 0x000ee20008000a00 */
[----:B------:R-:W-:Y:S02]  /*03f0*/  UISETP.EQ.U32.AND UP1, UPT, UR8, URZ, UPT ;  /* 0x000000ff0800728c */ /* 0x000fe4000bf22070 */
[----:B------:R-:W-:Y:S02]  /*0400*/  UPLOP3.LUT UP3, UPT, UPT, UPT, UPT, 0x80, 0x8 ;  /* 0x000000000008789c */ /* 0x000fe40003f6f070 */
[----:B---3--:R-:W-:-:S04]  /*0410*/  UISETP.NE.U32.AND UP0, UPT, UR4, URZ, UPT ;  /* 0x000000ff0400728c */ /* 0x008fc8000bf05070 */
[----:B------:R-:W-:-:S04]  /*0420*/  UISETP.NE.AND.EX UP0, UPT, UR5, URZ, UPT, UP0 ;  /* 0x000000ff0500728c */ /* 0x000fc8000bf05300 */
[----:B------:R-:W-:-:S04]  /*0430*/  UISETP.EQ.OR.EX UP2, UPT, UR9, URZ, !UP0, UP1 ;  /* 0x000000ff0900728c */ /* 0x000fc8000c742710 */
[----:B------:R-:W-:-:S06]  /*0440*/  UP2UR UR4, UPR, URZ, 0x4 ;  /* 0x00000004ff047883 */ /* 0x000fcc0008000000 */
[----:B------:R-:W-:Y:S01]  /*0450*/  MOV R83, UR4 ;  /* 0x0000000400537c02 */ /* 0x000fe20008000f00 */
[----:B------:R-:W-:Y:S06]  /*0460*/  BRA.U !UP2, `(.L_x_8) ;  /* 0x000000010a207547 */ /* 0x000fec000b800000 */
[----:B------:R-:W-:Y:S01]  /*0470*/  UISETP.NE.U32.AND UP1, UPT, UR8, URZ, UPT ;  /* 0x000000ff0800728c */ /* 0x000fe2000bf25070 */
[----:B-----5:R-:W-:Y:S01]  /*0480*/  FSETP.NEU.AND P0, PT, R41, RZ, PT ;  /* 0x000000ff2900720b */ /* 0x020fe20003f0d000 */
[----:B------:R-:W-:Y:S02]  /*0490*/  USEL UR4, URZ, 0xffffffff, UP0 ;  /* 0xffffffffff047887 */ /* 0x000fe40008000000 */
[----:B------:R-:W-:-:S10]  /*04a0*/  UISETP.NE.AND.EX UP1, UPT, UR9, URZ, UPT, UP1 ;  /* 0x000000ff0900728c */ /* 0x000fd4000bf25310 */
[----:B------:R-:W-:Y:S01]  /*04b0*/  VOTEU.ANY UP0, P0 ;  /* 0x0000000000ff7886 */ /* 0x000fe20000000100 */
[----:B------:R-:W-:-:S04]  /*04c0*/  @!UP1 USEL UR4, URZ, 0xffffffff, UP0 ;  /* 0xffffffffff049887 */ /* 0x000fc80008000000 */
[----:B------:R-:W-:-:S04]  /*04d0*/  ULOP3.LUT UR4, UR4, 0x1, URZ, 0xc0, !UPT ;  /* 0x0000000104047892 */ /* 0x000fc8000f8ec0ff */
[----:B------:R-:W-:-:S11]  /*04e0*/  UISETP.NE.U32.AND UP3, UPT, UR4, 0x1, UPT ;  /* 0x000000010400788c */ /* 0x000fd6000bf65070 */
.L_x_8:
[----:B-1----:R-:W1:Y:S01]  /*04f0*/  SHFL.IDX PT, R2, R81, RZ, 0x1f ;  /* 0x00001fff51027589 */ /* 0x002e6200000e0000 */
[----:B------:R-:W-:-:S04]  /*0500*/  UISETP.NE.AND UP0, UPT, UR17, 0x2, UPT ;  /* 0x000000021100788c */ /* 0x000fc8000bf05270 */
[----:B------:R-:W-:Y:S01]  /*0510*/  USEL UR43, URZ, 0x1, UP0 ;  /* 0x00000001ff2b7887 */ /* 0x000fe20008000000 */
[----:B-1----:R-:W-:-:S13]  /*0520*/  ISETP.NE.AND P0, PT, R2, RZ, PT ;  /* 0x000000ff0200720c */ /* 0x002fda0003f05270 */
[----:B------:R-:W-:Y:S05]  /*0530*/  @P0 BRA `(.L_x_9) ;  /* 0x0000000000680947 */ /* 0x000fea0003800000 */
[----:B------:R-:W1:Y:S01]  /*0540*/  S2UR UR4, SR_CgaCtaId ;  /* 0x00000000000479c3 */ /* 0x000e620000008800 */
[----:B------:R-:W-:Y:S01]  /*0550*/  UMOV UR5, 0x400 ;  /* 0x0000040000057882 */ /* 0x000fe20000000000 */
[----:B------:R-:W-:Y:S01]  /*0560*/  UMOV UR8, 0x1 ;  /* 0x0000000100087882 */ /* 0x000fe20000000000 */
[----:B------:R-:W-:Y:S01]  /*0570*/  UMOV UR6, 0x8 ;  /* 0x0000000800067882 */ /* 0x000fe20000000000 */
[----:B------:R-:W-:-:S04]  /*0580*/  UIADD3 UR8, UPT, UPT, -UR8, 0x100000, URZ ;  /* 0x0010000008087890 */ /* 0x000fc8000fffe1ff */
[----:B------:R-:W-:Y:S02]  /*0590*/  USHF.L.U32 UR9, UR8, 0xb, URZ ;  /* 0x0000000b08097899 */ /* 0x000fe400080006ff */
[----:B------:R-:W-:Y:S02]  /*05a0*/  USHF.L.U32 UR8, UR8, 0x1, URZ ;  /* 0x0000000108087899 */ /* 0x000fe400080006ff */
[----:B------:R-:W-:-:S04]  /*05b0*/  UIADD3 UR6, UPT, UPT, -UR6, 0x100000, URZ ;  /* 0x0010000006067890 */ /* 0x000fc8000fffe1ff */
[----:B------:R-:W-:Y:S02]  /*05c0*/  USHF.L.U32 UR7, UR6, 0xb, URZ ;  /* 0x0000000b06077899 */ /* 0x000fe400080006ff */
[----:B------:R-:W-:Y:S01]  /*05d0*/  USHF.L.U32 UR6, UR6, 0x1, URZ ;  /* 0x0000000106067899 */ /* 0x000fe200080006ff */
[----:B------:R-:W-:Y:S01]  /*05e0*/  ELECT P0, URZ, PT ;  /* 0x0000000000ff782f */ /* 0x000fe20003800000 */
[----:B-1----:R-:W-:Y:S01]  /*05f0*/  ULEA UR4, UR4, UR5, 0x18 ;  /* 0x0000000504047291 */ /* 0x002fe2000f8ec0ff */
[----:B------:R-:W1:Y:S11]  /*0600*/  FENCE.VIEW.ASYNC.S ;  /* 0x00000000000073c6 */ /* 0x000e760000000000 */
[----:B-1----:R1:W3:Y:S01]  /*0610*/  SYNCS.EXCH.64 URZ, [UR4], UR8 ;  /* 0x0000000804ff75b2 */ /* 0x0022e20008000100 */
[----:B------:R1:W4:Y:S01]  /*0620*/  SYNCS.EXCH.64 URZ, [UR4+0x30], UR6 ;  /* 0x0000300604ff75b2 */ /* 0x0003220008000100 */
[----:B------:R1:W1:Y:S01]  /*0630*/  SYNCS.EXCH.64 URZ, [UR4+0x8], UR8 ;  /* 0x0000080804ff75b2 */ /* 0x0002620008000100 */
        /* <DEDUP_REMOVED lines=9> */
[----:B------:R-:W-:Y:S01]  /*06d0*/  NOP ;  /* 0x0000000000007918 */ /* 0x000fe20000000000 */
.L_x_9:
[----:B------:R-:W2:Y:S01]  /*06e0*/  SHFL.IDX PT, R2, R81, RZ, 0x1f ;  /* 0x00001fff51027589 */ /* 0x000ea200000e0000 */
[----:B------:R-:W-:Y:S01]  /*06f0*/  NOP ;  /* 0x0000000000007918 */ /* 0x000fe20000000000 */
[----:B--2---:R-:W-:-:S13]  /*0700*/  ISETP.NE.AND P0, PT, R2, 0x1, PT ;  /* 0x000000010200780c */ /* 0x004fda0003f05270 */
[----:B------:R-:W-:Y:S05]  /*0710*/  @P0 BRA `(.L_x_10) ;  /* 0x0000000000580947 */ /* 0x000fea0003800000 */
[----:B-1----:R-:W1:Y:S01]  /*0720*/  S2UR UR4, SR_CgaCtaId ;  /* 0x00000000000479c3 */ /* 0x002e620000008800 */
        /* <DEDUP_REMOVED lines=12> */
[----:B-1----:R2:W1:Y:S01]  /*07f0*/  SYNCS.EXCH.64 URZ, [UR4+0x60], UR8 ;  /* 0x0000600804ff75b2 */ /* 0x0024620008000100 */
[----:B------:R2:W1:Y:S01]  /*0800*/  SYNCS.EXCH.64 URZ, [UR4+0x80], UR6 ;  /* 0x0000800604ff75b2 */ /* 0x0004620008000100 */
[----:B------:R2:W1:Y:S01]  /*0810*/  SYNCS.EXCH.64 URZ, [UR4+0x68], UR8 ;  /* 0x0000680804ff75b2 */ /* 0x0004620008000100 */
[----:B------:R2:W1:Y:S01]  /*0820*/  SYNCS.EXCH.64 URZ, [UR4+0x88], UR6 ;  /* 0x0000880604ff75b2 */ /* 0x0004620008000100 */
[----:B------:R2:W1:Y:S01]  /*0830*/  SYNCS.EXCH.64 URZ, [UR4+0x70], UR8 ;  /* 0x0000700804ff75b2 */ /* 0x0004620008000100 */
[----:B------:R2:W1:Y:S01]  /*0840*/  SYNCS.EXCH.64 URZ, [UR4+0x90], UR6 ;  /* 0x0000900604ff75b2 */ /* 0x0004620008000100 */
[----:B------:R2:W1:Y:S01]  /*0850*/  SYNCS.EXCH.64 URZ, [UR4+0x78], UR8 ;  /* 0x0000780804ff75b2 */ /* 0x0004620008000100 */
[----:B------:R2:W1:Y:S02]  /*0860*/  SYNCS.EXCH.64 URZ, [UR4+0x98], UR6 ;  /* 0x0000980604ff75b2 */ /* 0x0004640008000100 */
[----:B--2---:R-:W-:Y:S01]  /*0870*/  NOP ;  /* 0x0000000000007918 */ /* 0x004fe20000000000 */
.L_x_10:
[----:B------:R-:W2:Y:S01]  /*0880*/  SHFL.IDX PT, R2, R81, RZ, 0x1f ;  /* 0x00001fff51027589 */ /* 0x000ea200000e0000 */
[----:B------:R-:W-:Y:S01]  /*0890*/  NOP ;  /* 0x0000000000007918 */ /* 0x000fe20000000000 */
[----:B--2---:R-:W-:-:S13]  /*08a0*/  ISETP.NE.AND P0, PT, R2, 0x3, PT ;  /* 0x000000030200780c */ /* 0x004fda0003f05270 */
[----:B------:R-:W-:Y:S05]  /*08b0*/  @P0 BRA `(.L_x_11) ;  /* 0x0000000000300947 */ /* 0x000fea0003800000 */
[----:B-1----:R-:W1:Y:S01]  /*08c0*/  S2UR UR4, SR_CgaCtaId ;  /* 0x00000000000479c3 */ /* 0x002e620000008800 */
[----:B------:R-:W-:Y:S01]  /*08d0*/  UMOV UR6, 0x400 ;  /* 0x0000040000067882 */ /* 0x000fe20000000000 */
[----:B------:R-:W-:Y:S01]  /*08e0*/  UMOV UR5, 0x20 ;  /* 0x0000002000057882 */ /* 0x000fe20000000000 */
[----:B------:R-:W-:Y:S01]  /*08f0*/  ELECT P0, URZ, PT ;  /* 0x0000000000ff782f */ /* 0x000fe20003800000 */
[----:B-1----:R-:W-:Y:S02]  /*0900*/  ULEA UR6, UR4, UR6, 0x18 ;  /* 0x0000000604067291 */ /* 0x002fe4000f8ec0ff */
[----:B------:R-:W-:-:S04]  /*0910*/  UIADD3 UR4, UPT, UPT, -UR5, 0x100000, URZ ;  /* 0x0010000005047890 */ /* 0x000fc8000fffe1ff */
[----:B------:R-:W-:Y:S02]  /*0920*/  USHF.L.U32 UR5, UR4, 0xb, URZ ;  /* 0x0000000b04057899 */ /* 0x000fe400080006ff */
[----:B------:R-:W-:Y:S01]  /*0930*/  USHF.L.U32 UR4, UR4, 0x1, URZ ;  /* 0x0000000104047899 */ /* 0x000fe200080006ff */
[----:B------:R-:W1:Y:S11]  /*0940*/  FENCE.VIEW.ASYNC.S ;  /* 0x00000000000073c6 */ /* 0x000e760000000000 */
[----:B-1----:R2:W1:Y:S01]  /*0950*/  SYNCS.EXCH.64 URZ, [UR6+0xa0], UR4 ;  /* 0x0000a00406ff75b2 */ /* 0x0024620008000100 */
[----:B------:R2:W1:Y:S02]  /*0960*/  SYNCS.EXCH.64 URZ, [UR6+0xa8], UR4 ;  /* 0x0000a80406ff75b2 */ /* 0x0004640008000100 */
[----:B--2---:R-:W-:Y:S01]  /*0970*/  NOP ;  /* 0x0000000000007918 */ /* 0x004fe20000000000 */
.L_x_11:
[----:B------:R-:W2:Y:S01]  /*0980*/  SHFL.IDX PT, R2, R81, RZ, 0x1f ;  /* 0x00001fff51027589 */ /* 0x000ea200000e0000 */
[----:B------:R-:W-:Y:S01]  /*0990*/  NOP ;  /* 0x0000000000007918 */ /* 0x000fe20000000000 */
[----:B--2---:R-:W-:-:S13]  /*09a0*/  ISETP.NE.AND P0, PT, R2, 0x4, PT ;  /* 0x000000040200780c */ /* 0x004fda0003f05270 */
[----:B------:R-:W-:Y:S05]  /*09b0*/  @P0 BRA `(.L_x_12) ;  /* 0x00000000004c0947 */ /* 0x000fea0003800000 */
[----:B-1----:R-:W1:Y:S01]  /*09c0*/  S2UR UR6, SR_CgaCtaId ;  /* 0x00000000000679c3 */ /* 0x002e620000008800 */
[----:B------:R-:W-:Y:S01]  /*09d0*/  UMOV UR4, 0x720 ;  /* 0x0000072000047882 */ /* 0x000fe20000000000 */
[----:B------:R-:W-:Y:S01]  /*09e0*/  UMOV UR5, 0x400 ;  /* 0x0000040000057882 */ /* 0x000fe20000000000 */
[----:B------:R-:W-:Y:S01]  /*09f0*/  USEL UR4, UR4, 0x620, UP3 ;  /* 0x0000062004047887 */ /* 0x000fe20009800000 */
[----:B------:R-:W-:Y:S01]  /*0a00*/  UMOV UR8, 0x1 ;  /* 0x0000000100087882 */ /* 0x000fe20000000000 */
[----:B------:R-:W-:Y:S01]  /*0a10*/  ELECT P0, URZ, PT ;  /* 0x0000000000ff782f */ /* 0x000fe20003800000 */
[----:B------:R-:W-:-:S04]  /*0a20*/  UIADD3 UR8, UPT, UPT, -UR8, 0x100000, URZ ;  /* 0x0010000008087890 */ /* 0x000fc8000fffe1ff */
[----:B------:R-:W-:Y:S02]  /*0a30*/  USHF.L.U32 UR9, UR8, 0xb, URZ ;  /* 0x0000000b08097899 */ /* 0x000fe400080006ff */
[----:B------:R-:W-:Y:S02]  /*0a40*/  USHF.L.U32 UR8, UR8, 0x1, URZ ;  /* 0x0000000108087899 */ /* 0x000fe400080006ff */
[----:B-1----:R-:W-:Y:S02]  /*0a50*/  ULEA UR6, UR6, UR5, 0x18 ;  /* 0x0000000506067291 */ /* 0x002fe4000f8ec0ff */
[----:B------:R-:W-:-:S04]  /*0a60*/  UIADD3 UR4, UPT, UPT, -UR4, 0x100000, URZ ;  /* 0x0010000004047890 */ /* 0x000fc8000fffe1ff */
[----:B------:R-:W-:Y:S02]  /*0a70*/  USHF.L.U32 UR5, UR4, 0xb, URZ ;  /* 0x0000000b04057899 */ /* 0x000fe400080006ff */
[----:B------:R-:W-:Y:S01]  /*0a80*/  USHF.L.U32 UR4, UR4, 0x1, URZ ;  /* 0x0000000104047899 */ /* 0x000fe200080006ff */
[----:B------:R-:W1:Y:S03]  /*0a90*/  FENCE.VIEW.ASYNC.S ;  /* 0x00000000000073c6 */ /* 0x000e660000000000 */
[----:B-1----:R2:W1:Y:S08]  /*0aa0*/  SYNCS.EXCH.64 URZ, [UR6+0xb0], UR8 ;  /* 0x0000b00806ff75b2 */ /* 0x0024700008000100 */
[----:B------:R2:W1:Y:S01]  /*0ab0*/  SYNCS.EXCH.64 URZ, [UR6+0xc0], UR4 ;  /* 0x0000c00406ff75b2 */ /* 0x0004620008000100 */
[----:B------:R2:W1:Y:S01]  /*0ac0*/  SYNCS.EXCH.64 URZ, [UR6+0xb8], UR8 ;  /* 0x0000b80806ff75b2 */ /* 0x0004620008000100 */
[----:B------:R2:W1:Y:S02]  /*0ad0*/  SYNCS.EXCH.64 URZ, [UR6+0xc8], UR4 ;  /* 0x0000c80406ff75b2 */ /* 0x0004640008000100 */
[----:B--2---:R-:W-:Y:S01]  /*0ae0*/  NOP ;  /* 0x0000000000007918 */ /* 0x004fe20000000000 */
.L_x_12:
        /* <DEDUP_REMOVED lines=26> */
.L_x_13:
[----:B------:R-:W2:Y:S01]  /*0c90*/  SHFL.IDX PT, R2, R81, RZ, 0x1f ;  /* 0x00001fff51027589 */ /* 0x000ea200000e0000 */
[----:B------:R-:W1:Y:S01]  /*0ca0*/  S2UR UR47, SR_CgaCtaId ;  /* 0x00000000002f79c3 */ /* 0x000e620000008800 */
[----:B------:R-:W-:Y:S01]  /*0cb0*/  NOP ;  /* 0x0000000000007918 */ /* 0x000fe20000000000 */
[----:B--2---:R-:W-:-:S13]  /*0cc0*/  ISETP.NE.AND P0, PT, R2, 0x3, PT ;  /* 0x000000030200780c */ /* 0x004fda0003f05270 */
[----:B-1----:R-:W-:Y:S05]  /*0cd0*/  @P0 BRA `(.L_x_14) ;  /* 0x0000000000340947 */ /* 0x002fea0003800000 */
[----:B------:R-:W-:Y:S01]  /*0ce0*/  UMOV UR4, 0x400 ;  /* 0x0000040000047882 */ /* 0x000fe20000000000 */
[----:B------:R-:W-:Y:S01]  /*0cf0*/  UMOV UR6, 0x20 ;  /* 0x0000002000067882 */ /* 0x000fe20000000000 */
[----:B------:R-:W-:Y:S02]  /*0d00*/  ULEA UR4, UR47, UR4, 0x18 ;  /* 0x000000042f047291 */ /* 0x000fe4000f8ec0ff */
[----:B------:R-:W-:-:S04]  /*0d10*/  UIADD3 UR6, UPT, UPT, -UR6, 0x100000, URZ ;  /* 0x0010000006067890 */ /* 0x000fc8000fffe1ff */
[----:B------:R-:W-:Y:S02]  /*0d20*/  USHF.L.U32 UR7, UR6, 0xb, URZ ;  /* 0x0000000b06077899 */ /* 0x000fe400080006ff */
[----:B------:R-:W-:Y:S01]  /*0d30*/  USHF.L.U32 UR6, UR6, 0x1, URZ ;  /* 0x0000000106067899 */ /* 0x000fe200080006ff */
[----:B------:R-:W-:Y:S01]  /*0d40*/  ELECT P0, URZ, PT ;  /* 0x0000000000ff782f */ /* 0x000fe20003800000 */
[----:B------:R-:W1:Y:S10]  /*0d50*/  FENCE.VIEW.ASYNC.S ;  /* 0x00000000000073c6 */ /* 0x000e740000000000 */
[----:B-1----:R1:W2:Y:S01]  /*0d60*/  SYNCS.EXCH.64 URZ, [UR4+0x110], UR6 ;  /* 0x0001100604ff75b2 */ /* 0x0022a20008000100 */
[----:B------:R1:W1:Y:S01]  /*0d70*/  SYNCS.EXCH.64 URZ, [UR4+0x120], UR6 ;  /* 0x0001200604ff75b2 */ /* 0x0002620008000100 */
[----:B------:R1:W1:Y:S01]  /*0d80*/  SYNCS.EXCH.64 URZ, [UR4+0x118], UR6 ;  /* 0x0001180604ff75b2 */ /* 0x0002620008000100 */
[----:B------:R1:W1:Y:S01]  /*0d90*/  SYNCS.EXCH.64 URZ, [UR4+0x128], UR6 ;  /* 0x0001280604ff75b2 */ /* 0x0002620008000100 */
[----:B------:R-:W-:Y:S01]  /*0da0*/  NOP ;  /* 0x0000000000007918 */ /* 0x000fe20000000000 */
.L_x_14:
[----:B-1----:R-:W1:Y:S01]  /*0db0*/  LDCU UR4, c[0x0][0x36c] ;  /* 0x00006d80ff0477ac */ /* 0x002e620008000800 */
[----:B------:R-:W-:Y:S01]  /*0dc0*/  ISETP.NE.OR P3, PT, R0, 0x2, !P3 ;  /* 0x000000020000780c */ /* 0x000fe20005f65670 */
[----:B------:R-:W-:Y:S01]  /*0dd0*/  NOP ;  /* 0x0000000000007918 */ /* 0x000fe20000000000 */
[----:B------:R-:W-:Y:S01]  /*0de0*/  LOP3.LUT R0, R94, 0x1f, RZ, 0xc0, !PT ;  /* 0x0000001f5e007812 */ /* 0x000fe200078ec0ff */
[----:B------:R-:W-:Y:S02]  /*0df0*/  UISETP.NE.AND UP4, UPT, UR17, URZ, UPT ;  /* 0x000000ff1100728c */ /* 0x000fe4000bf85270 */
[----:B-1----:R-:W-:-:S09]  /*0e00*/  UISETP.EQ.U32.AND UP5, UPT, UR4, 0x1, UPT ;  /* 0x000000010400788c */ /* 0x002fd2000bfa2070 */
[----:B------:R-:W-:Y:S05]  /*0e10*/  BRA.U !UP5, `(.L_x_15) ;  /* 0x000000010d087547 */ /* 0x000fea000b800000 */
[----:B--234-:R-:W-:Y:S01]  /*0e20*/  UCGABAR_ARV ;  /* 0x00000000000079c7 */ /* 0x01cfe20008000000 */
[----:B------:R-:W-:Y:S05]  /*0e30*/  BRA `(.L_x_16) ;  /* 0x0000000000047947 */ /* 0x000fea0003800000 */
.L_x_15:
[----:B--234-:R-:W-:Y:S01]  /*0e40*/  NOP ;  /* 0x0000000000007918 */ /* 0x01cfe20000000000 */
.L_x_16:
[----:B------:R-:W1:Y:S01]  /*0e50*/  S2UR UR7, SR_CTAID.X ;  /* 0x00000000000779c3 */ /* 0x000e620000002500 */
[----:B------:R-:W-:-:S05]  /*0e60*/  CS2R.32 R82, SR_CgaSize ;  /* 0x0000000000527805 */ /* 0x000fca0000008a00 */
[----:B------:R-:W-:-:S05]  /*0e70*/  IMAD R82, R82, -0xa0, RZ ;  /* 0xffffff6052527824 */ /* 0x000fca00078e02ff */
[----:B------:R-:W-:-:S14]  /*0e80*/  R2UR UR5, R82 ;  /* 0x00000000520572ca */ /* 0x000fdc00000e0000 */
[----:B------:R-:W2:Y:S01]  /*0e90*/  LDCU UR5, c[0x0][UR5+0x2b0] ;  /* 0x00005600050577ac */ /* 0x000ea20008000800 */
[----:B------:R-:W-:-:S05]  /*0ea0*/  CS2R.32 R82, SR_CgaSize ;  /* 0x0000000000527805 */ /* 0x000fca0000008a00 */
[----:B------:R-:W-:-:S05]  /*0eb0*/  IMAD R82, R82, -0xa0, RZ ;  /* 0xffffff6052527824 */ /* 0x000fca00078e02ff */
[----:B------:R-:W-:-:S14]  /*0ec0*/  R2UR UR4, R82 ;  /* 0x00000000520472ca */ /* 0x000fdc00000e0000 */
[----:B------:R-:W3:Y:S01]  /*0ed0*/  LDCU UR4, c[0x0][UR4+0x2b4] ;  /* 0x00005680040477ac */ /* 0x000ee20008000800 */
[----:B------:R-:W4:Y:S01]  /*0ee0*/  S2UR UR8, SR_CTAID.Y ;  /* 0x00000000000879c3 */ /* 0x000f220000002600 */
[----:B------:R-:W-:-:S05]  /*0ef0*/  CS2R.32 R82, SR_CgaSize ;  /* 0x0000000000527805 */ /* 0x000fca0000008a00 */
[----:B------:R-:W-:-:S05]  /*0f00*/  IMAD R82, R82, -0xa0, RZ ;  /* 0xffffff6052527824 */ /* 0x000fca00078e02ff */
[----:B------:R-:W-:-:S14]  /*0f10*/  R2UR UR9, R82 ;  /* 0x00000000520972ca */ /* 0x000fdc00000e0000 */
[----:B------:R-:W3:Y:S01]  /*0f20*/  LDCU UR9, c[0x0][UR9+0x2a0] ;  /* 0x00005400090977ac */ /* 0x000ee20008000800 */
[----:B------:R-:W3:Y:S01]  /*0f30*/  LDCU UR21, c[0x0][0xb24] ;  /* 0x00016480ff1577ac */ /* 0x000ee20008000800 */
[----:B------:R-:W1:Y:S01]  /*0f40*/  S2UR UR36, SR_CTAID.Z ;  /* 0x00000000002479c3 */ /* 0x000e620000002700 */
[----:B------:R-:W-:-:S05]  /*0f50*/  CS2R.32 R82, SR_CgaSize ;  /* 0x0000000000527805 */ /* 0x000fca0000008a00 */
[----:B------:R-:W-:-:S05]  /*0f60*/  IMAD R82, R82, -0xa0, RZ ;  /* 0xffffff6052527824 */ /* 0x000fca00078e02ff */
[----:B------:R-:W-:-:S14]  /*0f70*/  R2UR UR63, R82 ;  /* 0x00000000523f72ca */ /* 0x000fdc00000e0000 */
[----:B------:R-:W3:Y:S01]  /*0f80*/  LDCU UR63, c[0x0][UR63+0x2a4] ;  /* 0x000054803f3f77ac */ /* 0x000ee20008000800 */
[----:B------:R-:W3:Y:S01]  /*0f90*/  LDCU UR42, c[0x0][0xb24] ;  /* 0x00016480ff2a77ac */ /* 0x000ee20008000800 */
[----:B-1----:R-:W-:Y:S01]  /*0fa0*/  I2FP.F32.U32 R3, UR7 ;  /* 0x0000000700037c45 */ /* 0x002fe20008201000 */
[----:B------:R-:W1:Y:S04]  /*0fb0*/  LDCU UR28, c[0x0][0xb30] ;  /* 0x00016600ff1c77ac */ /* 0x000e680008000800 */
[----:B--2---:R-:W-:Y:S01]  /*0fc0*/  FMUL R3, R3, UR5 ;  /* 0x0000000503037c20 */ /* 0x004fe20008400000 */
[----:B------:R-:W-:Y:S01]  /*0fd0*/  USHF.L.U32 UR26, UR47, 0xa, URZ ;  /* 0x0000000a2f1a7899 */ /* 0x000fe200080006ff */
[----:B----4-:R-:W-:Y:S01]  /*0fe0*/  I2FP.F32.U32 R2, UR8 ;  /* 0x0000000800027c45 */ /* 0x010fe20008201000 */
[----:B---3--:R-:W-:-:S03]  /*0ff0*/  UISETP.GE.AND UP2, UPT, UR21, 0x1, UPT ;  /* 0x000000011500788c */ /* 0x008fc6000bf46270 */
[----:B------:R-:W2:Y:S01]  /*1000*/  F2I.U32.TRUNC.NTZ R3, R3 ;  /* 0x0000000300037305 */ /* 0x000ea2000020f000 */
[----:B------:R-:W-:Y:S01]  /*1010*/  UMOV UR16, UR7 ;  /* 0x0000000700107c82 */ /* 0x000fe20008000000 */
[----:B------:R-:W-:Y:S01]  /*1020*/  FMUL R2, R2, UR4 ;  /* 0x0000000402027c20 */ /* 0x000fe20008400000 */
[----:B------:R-:W-:-:S05]  /*1030*/  UMOV UR20, UR8 ;  /* 0x0000000800147c82 */ /* 0x000fca0008000000 */
[----:B------:R-:W3:Y:S01]  /*1040*/  F2I.U32.TRUNC.NTZ R2, R2 ;  /* 0x0000000200027305 */ /* 0x000ee2000020f000 */
[----:B--2---:R-:W-:Y:S02]  /*1050*/  R2UR UR4, R3 ;  /* 0x00000000030472ca */ /* 0x004fe400000e0000 */
[----:B---3--:R-:W-:Y:S02]  /*1060*/  R2UR UR6, R2 ;  /* 0x00000000020672ca */ /* 0x008fe400000e0000 */
[----:B------:R-:W-:-:S09]  /*1070*/  PRMT R2, RZ, 0x7610, R2 ;  /* 0x00007610ff027816 */ /* 0x000fd20000000002 */
[----:B------:R-:W-:-:S04]  /*1080*/  UIADD3 UR5, UPT, UPT, -UR4, URZ, URZ ;  /* 0x000000ff04057290 */ /* 0x000fc8000fffe1ff */
[----:B------:R-:W-:Y:S02]  /*1090*/  UIMAD UR5, UR9, UR5, UR7 ;  /* 0x00000005090572a4 */ /* 0x000fe4000f8e0207 */
[----:B------:R-:W-:-:S04]  /*10a0*/  UIADD3 UR4, UPT, UPT, -UR6, URZ, URZ ;  /* 0x000000ff06047290 */ /* 0x000fc8000fffe1ff */
[----:B------:R-:W-:Y:S01]  /*10b0*/  IMAD.U32 R82, RZ, RZ, UR5 ;  /* 0x00000005ff527e24 */ /* 0x000fe2000f8e00ff */
[----:B------:R-:W-:Y:S01]  /*10c0*/  UIMAD UR63, UR63, UR4, UR8 ;  /* 0x000000043f3f72a4 */ /* 0x000fe2000f8e0208 */
[----:B-1----:R-:W-:Y:S11]  /*10d0*/  BRA.U UP4, `(.L_x_17) ;  /* 0x00000001047c7547 */ /* 0x002ff6000b800000 */
[----:B------:R-:W-:Y:S01]  /*10e0*/  UISETP.NE.AND UP0, UPT, UR63, 0x1, UPT ;  /* 0x000000013f00788c */ /* 0x000fe2000bf05270 */
[----:B------:R-:W-:Y:S01]  /*10f0*/  R2UR UR8, R82 ;  /* 0x00000000520872ca */ /* 0x000fe200000e0000 */
[----:B------:R-:W-:Y:S02]  /*1100*/  UISETP.NE.AND UP1, UPT, UR63, 0x2, UPT ;  /* 0x000000023f00788c */ /* 0x000fe4000bf25270 */
[----:B------:R-:W-:Y:S02]  /*1110*/  USEL UR5, URZ, 0x2, UP0 ;  /* 0x00000002ff057887 */ /* 0x000fe40008000000 */
[----:B------:R-:W-:Y:S02]  /*1120*/  UISETP.NE.AND UP0, UPT, UR63, 0x3, UPT ;  /* 0x000000033f00788c */ /* 0x000fe4000bf05270 */
[----:B------:R-:W-:Y:S02]  /*1130*/  USEL UR4, URZ, 0x4, UP1 ;  /* 0x00000004ff047887 */ /* 0x000fe40008800000 */
[----:B------:R-:W-:-:S02]  /*1140*/  UISETP.NE.AND UP1, UPT, UR63, 0x4, UPT ;  /* 0x000000043f00788c */ /* 0x000fc4000bf25270 */
[----:B------:R-:W-:Y:S02]  /*1150*/  USEL UR7, URZ, 0x8, UP0 ;  /* 0x00000008ff077887 */ /* 0x000fe40008000000 */
[----:B------:R-:W-:Y:S02]  /*1160*/  UISETP.NE.AND UP0, UPT, UR63, 0x5, UPT ;  /* 0x000000053f00788c */ /* 0x000fe4000bf05270 */
[----:B------:R-:W-:Y:S02]  /*1170*/  USEL UR6, URZ, 0x10, UP1 ;  /* 0x00000010ff067887 */ /* 0x000fe40008800000 */
[----:B------:R-:W-:Y:S02]  /*1180*/  UISETP.NE.AND UP1, UPT, UR63, 0x6, UPT ;  /* 0x000000063f00788c */ /* 0x000fe4000bf25270 */
[----:B------:R-:W-:Y:S02]  /*1190*/  USEL UR11, URZ, 0x20, UP0 ;  /* 0x00000020ff0b7887 */ /* 0x000fe40008000000 */
[----:B------:R-:W-:-:S02]  /*11a0*/  UISETP.NE.AND UP0, UPT, UR63, 0x7, UPT ;  /* 0x000000073f00788c */ /* 0x000fc4000bf05270 */
[----:B------:R-:W-:Y:S02]  /*11b0*/  USEL UR12, URZ, 0x40, UP1 ;  /* 0x00000040ff0c7887 */ /* 0x000fe40008800000 */
[----:B------:R-:W-:Y:S02]  /*11c0*/  UISETP.NE.AND UP1, UPT, UR63, URZ, UPT ;  /* 0x000000ff3f00728c */ /* 0x000fe4000bf25270 */
[----:B------:R-:W-:Y:S02]  /*11d0*/  USEL UR13, URZ, 0x80, UP0 ;  /* 0x00000080ff0d7887 */ /* 0x000fe40008000000 */
[----:B------:R-:W-:Y:S02]  /*11e0*/  UISETP.NE.AND UP0, UPT, UR8, URZ, UPT ;  /* 0x000000ff0800728c */ /* 0x000fe4000bf05270 */
[----:B------:R-:W-:Y:S02]  /*11f0*/  UISETP.EQ.OR UP1, UPT, UR8, URZ, !UP1 ;  /* 0x000000ff0800728c */ /* 0x000fe4000cf22670 */
[----:B------:R-:W-:-:S02]  /*1200*/  USEL UR9, UR5, 0x2, UP0 ;  /* 0x0000000205097887 */ /* 0x000fc40008000000 */
[----:B------:R-:W-:Y:S02]  /*1210*/  USEL UR4, UR4, 0x4, UP0 ;  /* 0x0000000404047887 */ /* 0x000fe40008000000 */
[----:B------:R-:W-:Y:S02]  /*1220*/  USEL UR5, URZ, 0x1, !UP1 ;  /* 0x00000001ff057887 */ /* 0x000fe4000c800000 */
[----:B------:R-:W-:Y:S02]  /*1230*/  USEL UR10, UR7, 0x8, UP0 ;  /* 0x00000008070a7887 */ /* 0x000fe40008000000 */
[----:B------:R-:W-:Y:S02]  /*1240*/  USEL UR8, UR6, 0x10, UP0 ;  /* 0x0000001006087887 */ /* 0x000fe40008000000 */
[----:B------:R-:W-:Y:S02]  /*1250*/  UIADD3 UR4, UPT, UPT, UR4, UR9, UR5 ;  /* 0x0000000904047290 */ /* 0x000fe4000fffe005 */
[----:B------:R-:W-:-:S02]  /*1260*/  USEL UR7, UR11, 0x20, UP0 ;  /* 0x000000200b077887 */ /* 0x000fc40008000000 */
[----:B------:R-:W-:Y:S02]  /*1270*/  USEL UR6, UR12, 0x40, UP0 ;  /* 0x000000400c067887 */ /* 0x000fe40008000000 */
[----:B------:R-:W-:Y:S02]  /*1280*/  UIADD3 UR4, UPT, UPT, UR8, UR10, UR4 ;  /* 0x0000000a08047290 */ /* 0x000fe4000fffe004 */
[----:B------:R-:W-:Y:S02]  /*1290*/  USEL UR5, UR13, 0x80, UP0 ;  /* 0x000000800d057887 */ /* 0x000fe40008000000 */
[----:B------:R-:W-:-:S04]  /*12a0*/  UIADD3 UR4, UPT, UPT, UR6, UR7, UR4 ;  /* 0x0000000706047290 */ /* 0x000fc8000fffe004 */
[----:B------:R-:W-:-:S06]  /*12b0*/  UIADD3 UR4, UPT, UPT, UR4, UR5, URZ ;  /* 0x0000000504047290 */ /* 0x000fcc000fffe0ff */
[----:B------:R-:W-:Y:S02]  /*12c0*/  MOV R2, UR4 ;  /* 0x0000000400027c02 */ /* 0x000fe40008000f00 */
.L_x_17:
[----:B------:R-:W-:Y:S05]  /*12d0*/  BRA.U !UP2, `(.L_x_18) ;  /* 0x000000010ad47547 */ /* 0x000fea000b800000 */
[----:B------:R-:W1:Y:S01]  /*12e0*/  LDCU.128 UR12, c[0x0][0xb10] ;  /* 0x00016200ff0c77ac */ /* 0x000e620008000c00 */
[----:B------:R-:W2:Y:S01]  /*12f0*/  LDCU UR6, c[0x0][0x370] ;  /* 0x00006e00ff0677ac */ /* 0x000ea20008000800 */
[----:B------:R-:W3:Y:S01]  /*1300*/  LDCU UR5, c[0x0][0x374] ;  /* 0x00006e80ff0577ac */ /* 0x000ee20008000800 */
[----:B------:R-:W4:Y:S01]  /*1310*/  LDCU UR27, c[0x0][0xb0c] ;  /* 0x00016180ff1b77ac */ /* 0x000f220008000800 */
[----:B------:R-:W4:Y:S01]  /*1320*/  LDCU UR4, c[0x0][0xb20] ;  /* 0x00016400ff0477ac */ /* 0x000f220008000800 */
[----:B------:R-:W4:Y:S01]  /*1330*/  LDCU.64 UR8, c[0x0][0xb28] ;  /* 0x00016500ff0877ac */ /* 0x000f220008000a00 */
[----:B-1----:R-:W-:Y:S02]  /*1340*/  UISETP.NE.AND UP0, UPT, UR14, 0x1, UPT ;  /* 0x000000010e00788c */ /* 0x002fe4000bf05270 */
[----:B---3--:R-:W-:Y:S02]  /*1350*/  UIMAD.WIDE.U32 UR10, UR5, UR15, URZ ;  /* 0x0000000f050a72a5 */ /* 0x008fe4000f8e00ff */
[----:B--2---:R-:W-:-:S02]  /*1360*/  UIMAD.WIDE.U32 UR22, UR6, UR12, URZ ;  /* 0x0000000c061672a5 */ /* 0x004fc4000f8e00ff */
[----:B----4-:R-:W-:Y:S02]  /*1370*/  UISETP.NE.AND UP1, UPT, UR27, 0x1, UPT ;  /* 0x000000011b00788c */ /* 0x010fe4000bf25270 */
[----:B------:R-:W-:Y:S01]  /*1380*/  UISETP.NE.AND UP2, UPT, UR21, 0x1, UPT ;  /* 0x000000011500788c */ /* 0x000fe2000bf45270 */
[----:B------:R-:W-:Y:S02]  /*1390*/  UMOV UR10, UR11 ;  /* 0x0000000b000a7c82 */ /* 0x000fe40008000000 */
[----:B------:R-:W-:Y:S01]  /*13a0*/  UMOV UR22, UR23 ;  /* 0x0000001700167c82 */ /* 0x000fe20008000000 */
[----:B------:R-:W-:Y:S02]  /*13b0*/  @UP0 USHF.R.U32.HI UR5, URZ, UR4, UR10 ;  /* 0x00000004ff050299 */ /* 0x000fe4000801160a */
[----:B------:R-:W-:Y:S02]  /*13c0*/  UIMAD.WIDE.U32 UR24, UR20, UR15, URZ ;  /* 0x0000000f141872a5 */ /* 0x000fe4000f8e00ff */
[----:B------:R-:W-:-:S02]  /*13d0*/  UIMAD.WIDE.U32 UR10, UR5, UR8, URZ ;  /* 0x00000008050a72a5 */ /* 0x000fc4000f8e00ff */
[----:B------:R-:W-:Y:S02]  /*13e0*/  @UP1 USHF.R.U32.HI UR6, URZ, UR13, UR22 ;  /* 0x0000000dff061299 */ /* 0x000fe40008011616 */
[----:B------:R-:W-:Y:S02]  /*13f0*/  UIMAD.WIDE.U32 UR18, UR16, UR12, URZ ;  /* 0x0000000c101272a5 */ /* 0x000fe4000f8e00ff */
[----:B------:R-:W-:Y:S01]  /*1400*/  UIMAD.WIDE.U32 UR22, UR6, UR8, URZ ;  /* 0x00000008061672a5 */ /* 0x000fe2000f8e00ff */
[----:B------:R-:W-:Y:S01]  /*1410*/  UMOV UR24, UR25 ;  /* 0x0000001900187c82 */ /* 0x000fe20008000000 */
[----:B------:R-:W-:Y:S01]  /*1420*/  UMOV UR10, UR11 ;  /* 0x0000000b000a7c82 */ /* 0x000fe20008000000 */
[----:B------:R-:W-:Y:S02]  /*1430*/  USHF.R.U32.HI UR24, URZ, UR4, UR24 ;  /* 0x00000004ff187299 */ /* 0x000fe40008011618 */
[----:B------:R-:W-:Y:S02]  /*1440*/  @UP2 USHF.R.U32.HI UR5, URZ, UR9, UR10 ;  /* 0x00000009ff052299 */ /* 0x000fe4000801160a */
[----:B------:R-:W-:Y:S01]  /*1450*/  UMOV UR7, UR23 ;  /* 0x0000001700077c82 */ /* 0x000fe20008000000 */
[----:B------:R-:W-:Y:S01]  /*1460*/  UMOV UR18, UR19 ;  /* 0x0000001300127c82 */ /* 0x000fe20008000000 */
[----:B------:R-:W-:-:S02]  /*1470*/  @UP2 USHF.R.U32.HI UR6, URZ, UR9, UR7 ;  /* 0x00000009ff062299 */ /* 0x000fc40008011607 */
[----:B------:R-:W-:Y:S02]  /*1480*/  USHF.R.U32.HI UR13, URZ, UR13, UR18 ;  /* 0x0000000dff0d7299 */ /* 0x000fe40008011612 */
[----:B------:R-:W-:Y:S02]  /*1490*/  USEL UR4, UR20, UR24, !UP0 ;  /* 0x0000001814047287 */ /* 0x000fe4000c000000 */
[----:B------:R-:W-:Y:S02]  /*14a0*/  UIMAD UR7, UR5, UR21, URZ ;  /* 0x00000015050772a4 */ /* 0x000fe4000f8e02ff */
[----:B------:R-:W-:Y:S02]  /*14b0*/  USEL UR5, UR16, UR13, !UP1 ;  /* 0x0000000d10057287 */ /* 0x000fe4000c800000 */
[----:B------:R-:W-:Y:S02]  /*14c0*/  UIMAD UR12, UR6, UR21, URZ ;  /* 0x00000015060c72a4 */ /* 0x000fe4000f8e02ff */
[----:B------:R-:W-:-:S02]  /*14d0*/  UISETP.GE.AND UP0, UPT, UR4, UR7, UPT ;  /* 0x000000070400728c */ /* 0x000fc4000bf06270 */
[----:B------:R-:W-:Y:S02]  /*14e0*/  UIMAD.WIDE.U32 UR10, UR4, UR8, URZ ;  /* 0x00000008040a72a5 */ /* 0x000fe4000f8e00ff */
[----:B------:R-:W-:Y:S02]  /*14f0*/  UISETP.GE.OR UP0, UPT, UR5, UR12, UP0 ;  /* 0x0000000c0500728c */ /* 0x000fe40008706670 */
[----:B------:R-:W-:Y:S02]  /*1500*/  UIMAD.WIDE.U32 UR12, UR5, UR8, URZ ;  /* 0x00000008050c72a5 */ /* 0x000fe4000f8e00ff */
[----:B------:R-:W-:Y:S01]  /*1510*/  UIADD3 UR10, UPT, UPT, -UR4, URZ, URZ ;  /* 0x000000ff040a7290 */ /* 0x000fe2000fffe1ff */
[----:B------:R-:W-:Y:S01]  /*1520*/  UMOV UR8, UR11 ;  /* 0x0000000b00087c82 */ /* 0x000fe20008000000 */
[----:B------:R-:W-:Y:S02]  /*1530*/  UIADD3 UR11, UPT, UPT, -UR5, URZ, URZ ;  /* 0x000000ff050b7290 */ /* 0x000fe4000fffe1ff */
[----:B------:R-:W-:-:S03]  /*1540*/  USHF.R.U32.HI UR8, URZ, UR9, UR8 ;  /* 0x00000009ff087299 */ /* 0x000fc60008011608 */
[----:B------:R-:W-:Y:S01]  /*1550*/  @!UP0 UMOV UR7, UR13 ;  /* 0x0000000d00078c82 */ /* 0x000fe20008000000 */
[----:B------:R-:W-:Y:S02]  /*1560*/  UIMAD UR20, UR14, UR10, UR20 ;  /* 0x0000000a0e1472a4 */ /* 0x000fe4000f8e0214 */
[----:B------:R-:W-:Y:S02]  /*1570*/  USEL UR8, UR4, UR8, !UP2 ;  /* 0x0000000804087287 */ /* 0x000fe4000d000000 */
[----:B------:R-:W-:Y:S02]  /*1580*/  @!UP0 USHF.R.U32.HI UR7, URZ, UR9, UR7 ;  /* 0x00000009ff078299 */ /* 0x000fe40008011607 */
[----:B------:R-:W-:Y:S02]  /*1590*/  UIADD3 UR9, UPT, UPT, -UR8, URZ, URZ ;  /* 0x000000ff08097290 */ /* 0x000fe4000fffe1ff */
[----:B------:R-:W-:Y:S02]  /*15a0*/  @!UP0 USEL UR7, UR5, UR7, !UP2 ;  /* 0x0000000705078287 */ /* 0x000fe4000d000000 */
[----:B------:R-:W-:-:S02]  /*15b0*/  UIMAD UR9, UR21, UR9, UR4 ;  /* 0x00000009150972a4 */ /* 0x000fc4000f8e0204 */
[----:B------:R-:W-:Y:S02]  /*15c0*/  @!UP0 UIADD3 UR8, UPT, UPT, UR8, -UR7, URZ ;  /* 0x8000000708088290 */ /* 0x000fe4000fffe0ff */
[----:B------:R-:W-:Y:S02]  /*15d0*/  @!UP0 UIMAD UR6, UR9, UR6, UR7 ;  /* 0x00000006090682a4 */ /* 0x000fe4000f8e0207 */
[----:B------:R-:W-:Y:S02]  /*15e0*/  @!UP0 UIMAD UR4, UR8, UR21, UR5 ;  /* 0x00000015080482a4 */ /* 0x000fe4000f8e0205 */
[----:B------:R-:W-:Y:S02]  /*15f0*/  UIMAD UR16, UR27, UR11, UR16 ;  /* 0x0000000b1b1072a4 */ /* 0x000fe4000f8e0210 */
[----:B------:R-:W-:Y:S01]  /*1600*/  UIMAD UR20, UR4, UR14, UR20 ;  /* 0x0000000e041472a4 */ /* 0x000fe2000f8e0214 */
[----:B------:R-:W-:Y:S02]  /*1610*/  @!UP0 UMOV UR5, UR6 ;  /* 0x0000000600058c82 */ /* 0x000fe40008000000 */
[----:B------:R-:W-:-:S12]  /*1620*/  UIMAD UR16, UR5, UR27, UR16 ;  /* 0x0000001b051072a4 */ /* 0x000fd8000f8e0210 */
.L_x_18:
[----:B------:R-:W-:Y:S02]  /*1630*/  UISETP.NE.AND UP1, UPT, UR28, 0x1, UPT ;  /* 0x000000011c00788c */ /* 0x000fe4000bf25270 */
[----:B------:R-:W-:Y:S02]  /*1640*/  UISETP.NE.AND UP0, UPT, UR17, 0x2, UPT ;  /* 0x000000021100788c */ /* 0x000fe4000bf05270 */
[----:B------:R-:W-:-:S05]  /*1650*/  ULOP3.LUT UR21, UR26, 0x1c00, URZ, 0xc0, !UPT ;  /* 0x00001c001a157892 */ /* 0x000fca000f8ec0ff */
[----:B------:R-:W-:Y:S07]  /*1660*/  BRA.U UP1, `(.L_x_19) ;  /* 0x0000000101447547 */ /* 0x000fee000b800000 */
[----:B------:R-:W1:Y:S01]  /*1670*/  LDCU.128 UR8, c[0x0][0xb10] ;  /* 0x00016200ff0877ac */ /* 0x000e620008000c00 */
[----:B------:R-:W2:Y:S01]  /*1680*/  LDCU UR12, c[0x0][0xb0c] ;  /* 0x00016180ff0c77ac */ /* 0x000ea20008000800 */
[----:B------:R-:W3:Y:S01]  /*1690*/  LDCU UR13, c[0x0][0xb20] ;  /* 0x00016400ff0d77ac */ /* 0x000ee20008000800 */
[----:B-1----:R-:W-:Y:S02]  /*16a0*/  UIMAD.WIDE.U32 UR6, UR16, UR8, URZ ;  /* 0x00000008100672a5 */ /* 0x002fe4000f8e00ff */
[----:B------:R-:W-:Y:S02]  /*16b0*/  UIMAD.WIDE.U32 UR4, UR20, UR11, URZ ;  /* 0x0000000b140472a5 */ /* 0x000fe4000f8e00ff */
[----:B--2---:R-:W-:Y:S02]  /*16c0*/  UISETP.NE.AND UP2, UPT, UR12, 0x1, UPT ;  /* 0x000000010c00788c */ /* 0x004fe4000bf45270 */
[----:B------:R-:W-:Y:S01]  /*16d0*/  UISETP.NE.AND UP1, UPT, UR10, 0x1, UPT ;  /* 0x000000010a00788c */ /* 0x000fe2000bf25270 */
[----:B------:R-:W-:-:S02]  /*16e0*/  UMOV UR6, UR7 ;  /* 0x0000000700067c82 */ /* 0x000fc40008000000 */
[----:B------:R-:W-:Y:S01]  /*16f0*/  UMOV UR4, UR5 ;  /* 0x0000000500047c82 */ /* 0x000fe20008000000 */
[----:B------:R-:W-:Y:S02]  /*1700*/  USHF.R.U32.HI UR6, URZ, UR9, UR6 ;  /* 0x00000009ff067299 */ /* 0x000fe40008011606 */
[----:B---3--:R-:W-:Y:S02]  /*1710*/  USHF.R.U32.HI UR4, URZ, UR13, UR4 ;  /* 0x0000000dff047299 */ /* 0x008fe40008011604 */
[----:B------:R-:W-:Y:S02]  /*1720*/  USEL UR5, UR16, UR6, !UP2 ;  /* 0x0000000610057287 */ /* 0x000fe4000d000000 */
[----:B------:R-:W-:-:S04]  /*1730*/  USEL UR4, UR20, UR4, !UP1 ;  /* 0x0000000414047287 */ /* 0x000fc8000c800000 */
[----:B------:R-:W-:Y:S02]  /*1740*/  UIADD3 UR6, UPT, UPT, UR5, -UR4, URZ ;  /* 0x8000000405067290 */ /* 0x000fe4000fffe0ff */
[----:B------:R-:W-:Y:S02]  /*1750*/  UIADD3 UR4, UPT, UPT, -UR5, UR4, URZ ;  /* 0x0000000405047290 */ /* 0x000fe4000fffe1ff */
[----:B------:R-:W-:Y:S02]  /*1760*/  UIMAD UR20, UR6, UR10, UR20 ;  /* 0x0000000a061472a4 */ /* 0x000fe4000f8e0214 */
[----:B------:R-:W-:-:S12]  /*1770*/  UIMAD UR16, UR4, UR12, UR16 ;  /* 0x0000000c041072a4 */ /* 0x000fd8000f8e0210 */
.L_x_19:
[----:B------:R-:W-:Y:S05]  /*1780*/  BRA.U !UP5, `(.L_x_20) ;  /* 0x000000010d0c7547 */ /* 0x000fea000b800000 */
[----:B------:R-:W-:Y:S01]  /*1790*/  UCGABAR_WAIT ;  /* 0x0000000000007dc7 */ /* 0x000fe20008000000 */
[----:B------:R-:W-:Y:S01]  /*17a0*/  CCTL.IVALL ;  /* 0x00000000ff00798f */ /* 0x000fe20002000000 */
[----:B------:R-:W-:Y:S05]  /*17b0*/  BRA `(.L_x_21) ;  /* 0x0000000000047947 */ /* 0x000fea0003800000 */
.L_x_20:
[----:B------:R-:W-:Y:S06]  /*17c0*/  BAR.SYNC.DEFER_BLOCKING 0x0 ;  /* 0x0000000000007b1d */ /* 0x000fec0000010000 */
.L_x_21:
[----:B------:R-:W-:Y:S05]  /*17d0*/  BRA.U UP0, `(.L_x_22) ;  /* 0x0000001500087547 */ /* 0x000fea000b800000 */
[----:B------:R-:W1:Y:S01]  /*17e0*/  LDCU UR6, c[0x0][0x38c] ;  /* 0x00007180ff0677ac */ /* 0x000e620008000800 */
[----:B------:R-:W-:Y:S01]  /*17f0*/  PLOP3.LUT P1, PT, PT, PT, UP3, 0x80, 0x8 ;  /* 0x000000000008781c */ /* 0x000fe20003f2f038 */
[----:B------:R-:W-:Y:S01]  /*1800*/  IMAD.MOV.U32 R12, RZ, RZ, 0x1 ;  /* 0x00000001ff0c7424 */ /* 0x000fe200078e00ff */
[----:B------:R-:W-:Y:S01]  /*1810*/  ISETP.EQ.OR P2, PT, R0, RZ, P3 ;  /* 0x000000ff0000720c */ /* 0x000fe20001f42670 */
[----:B------:R-:W-:Y:S01]  /*1820*/  UISETP.NE.AND UP1, UPT, UR17, URZ, UPT ;  /* 0x000000ff1100728c */ /* 0x000fe2000bf25270 */
[----:B------:R-:W-:Y:S02]  /*1830*/  PLOP3.LUT P1, PT, P1, PT, PT, 0x8, 0x80 ;  /* 0x000000000080781c */ /* 0x000fe40000f2e170 */
[----:B------:R-:W-:Y:S01]  /*1840*/  CS2R R10, SRZ ;  /* 0x00000000000a7805 */ /* 0x000fe2000001ff00 */
[----:B------:R-:W-:Y:S01]  /*1850*/  IMAD.MOV.U32 R9, RZ, RZ, RZ ;  /* 0x000000ffff097224 */ /* 0x000fe200078e00ff */
[----:B------:R-:W2:Y:S01]  /*1860*/  LDCU UR39, c[0x0][0x370] ;  /* 0x00006e00ff2777ac */ /* 0x000ea20008000800 */
[----:B------:R-:W-:Y:S01]  /*1870*/  IMAD.MOV.U32 R8, RZ, RZ, 0x1 ;  /* 0x00000001ff087424 */ /* 0x000fe200078e00ff */
[----:B------:R-:W-:Y:S01]  /*1880*/  USEL UR25, UR43, 0x2, UP1 ;  /* 0x000000022b197887 */ /* 0x000fe20008800000 */
[----:B------:R-:W3:Y:S01]  /*1890*/  LDCU.64 UR28, c[0x0][0x348] ;  /* 0x00006900ff1c77ac */ /* 0x000ee20008000a00 */
[----:B-1----:R-:W-:-:S02]  /*18a0*/  UIADD3 UR5, UPT, UPT, UR6, 0x3f, URZ ;  /* 0x0000003f06057890 */ /* 0x002fc4000fffe0ff */
[----:B------:R-:W-:Y:S02]  /*18b0*/  USHF.R.U32.HI UR44, URZ, 0x6, UR21 ;  /* 0x00000006ff2c7899 */ /* 0x000fe40008011615 */
[----:B------:R-:W-:Y:S02]  /*18c0*/  USHF.R.S32.HI UR4, URZ, 0x1f, UR5 ;  /* 0x0000001fff047899 */ /* 0x000fe40008011405 */
[----:B------:R-:W-:Y:S02]  /*18d0*/  UIADD3 UR45, UPT, UPT, UR6, 0x7e, URZ ;  /* 0x0000007e062d7890 */ /* 0x000fe4000fffe0ff */
[----:B------:R-:W-:Y:S01]  /*18e0*/  ULEA.HI UR4, UR4, UR5, URZ, 0x6 ;  /* 0x0000000504047291 */ /* 0x000fe2000f8f30ff */
[----:B------:R-:W1:Y:S03]  /*18f0*/  LDCU UR38, c[0x0][0x374] ;  /* 0x00006e80ff2677ac */ /* 0x000e660008000800 */
[----:B------:R-:W-:-:S02]  /*1900*/  USHF.R.S32.HI UR41, URZ, 0x6, UR4 ;  /* 0x00000006ff297899 */ /* 0x000fc40008011404 */
[----:B------:R-:W-:Y:S02]  /*1910*/  UIADD3 UR4, UPT, UPT, UR6, -0x1, URZ ;  /* 0xffffffff06047890 */ /* 0x000fe4000fffe0ff */
[----:B------:R-:W-:Y:S02]  /*1920*/  UISETP.LT.U32.AND UP0, UPT, UR41, 0x6, UPT ;  /* 0x000000062900788c */ /* 0x000fe4000bf01070 */
[----:B------:R-:W-:Y:S02]  /*1930*/  UISETP.GE.U32.AND UP2, UPT, UR4, -0x7f, UPT ;  /* 0xffffff810400788c */ /* 0x000fe4000bf46070 */
[----:B------:R-:W-:Y:S01]  /*1940*/  USEL UR40, UR41, 0x6, UP0 ;  /* 0x0000000629287887 */ /* 0x000fe20008000000 */
[----:B------:R-:W-:-:S03]  /*1950*/  UMOV UR5, URZ ;  /* 0x000000ff00057c82 */ /* 0x000fc60008000000 */
[----:B------:R-:W-:Y:S02]  /*1960*/  UIADD3 UR24, UPT, UPT, UR40, -0x1, URZ ;  /* 0xffffffff28187890 */ /* 0x000fe4000fffe0ff */
[----:B------:R-:W-:-:S03]  /*1970*/  UIADD3 UR43, UPT, UPT, UR41, -UR40, URZ ;  /* 0x80000028292b7290 */ /* 0x000fc6000fffe0ff */
[----:B------:R-:W-:-:S04]  /*1980*/  @UP2 UIADD3 UR24, UPT, UPT, UR40, URZ, URZ ;  /* 0x000000ff28182290 */ /* 0x000fc8000fffe0ff */
[----:B-123--:R-:W-:-:S12]  /*1990*/  UIADD3 UR24, UPT, UPT, UR24, 0x1, URZ ;  /* 0x0000000118187890 */ /* 0x00efd8000fffe0ff */
.L_x_42:
[----:B------:R-:W-:Y:S01]  /*19a0*/  UISETP.NE.AND UP0, UPT, UR47, URZ, UPT ;  /* 0x000000ff2f00728c */ /* 0x000fe2000bf05270 */
[----:B-1----:R-:W1:Y:S08]  /*19b0*/  S2UR UR47, SR_CgaCtaId ;  /* 0x00000000002f79c3 */ /* 0x002e700000008800 */
[----:B------:R-:W-:Y:S05]  /*19c0*/  BRA.U UP0, `(.L_x_23) ;  /* 0x0000000100347547 */ /* 0x000fea000b800000 */
[----:B------:R-:W2:Y:S01]  /*19d0*/  S2R R0, SR_CgaCtaId ;  /* 0x0000000000007919 */ /* 0x000ea20000008800 */
[----:B------:R-:W-:Y:S02]  /*19e0*/  MOV R3, 0x400 ;  /* 0x0000040000037802 */ /* 0x000fe40000000f00 */
[----:B------:R-:W-:Y:S02]  /*19f0*/  SHF.L.U32 R2, R8, 0x1f, RZ ;  /* 0x0000001f08027819 */ /* 0x000fe400000006ff */
[----:B--2---:R-:W-:-:S05]  /*1a00*/  LEA R0, R0, R3, 0x18 ;  /* 0x0000000300007211 */ /* 0x004fca00078ec0ff */
[----:B------:R-:W-:-:S04]  /*1a10*/  IMAD R3, R9, 0x8, R0 ;  /* 0x0000000809037824 */ /* 0x000fc800078e0200 */
[----:B------:R-:W2:Y:S02]  /*1a20*/  SYNCS.PHASECHK.TRANS64.TRYWAIT P0, [R3+URZ+0x120], R2 ;  /* 0x00012002030075a7 */ /* 0x000ea400080011ff */
[----:B--2---:R-:W-:Y:S05]  /*1a30*/  @!P0 BRA `(.L_x_24) ;  /* 0x0000007c00148947 */ /* 0x004fea0003800000 */
.L_x_140:
[----:B------:R-:W-:Y:S01]  /*1a40*/  VIADD R9, R9, 0x1 ;  /* 0x0000000109097836 */ /* 0x000fe20000000000 */
[----:B------:R2:W-:Y:S04]  /*1a50*/  SYNCS.ARRIVE.TRANS64.A1T0 RZ, [R3+URZ+0x110], RZ ;  /* 0x000110ff03ff79a7 */ /* 0x0005e800081000ff */
[----:B------:R-:W-:-:S04]  /*1a60*/  ISETP.NE.AND P0, PT, R9, 0x2, PT ;  /* 0x000000020900780c */ /* 0x000fc80003f05270 */
[----:B------:R-:W-:Y:S02]  /*1a70*/  SEL R9, R9, RZ, P0 ;  /* 0x000000ff09097207 */ /* 0x000fe40000000000 */
[----:B--2---:R-:W-:-:S04]  /*1a80*/  SEL R3, RZ, 0x1, P0 ;  /* 0x00000001ff037807 */ /* 0x004fc80000000000 */
[----:B------:R-:W-:-:S07]  /*1a90*/  LOP3.LUT R8, R8, R3, RZ, 0x3c, !PT ;  /* 0x0000000308087212 */ /* 0x000fce00078e3cff */
.L_x_23:
[----:B------:R-:W-:Y:S01]  /*1aa0*/  UMOV UR6, 0x400 ;  /* 0x0000040000067882 */ /* 0x000fe20000000000 */
[----:B------:R-:W-:Y:S01]  /*1ab0*/  SHF.L.U32 R0, R12, 0x1f, RZ ;  /* 0x0000001f0c007819 */ /* 0x000fe200000006ff */
[----:B-1----:R-:W-:Y:S02]  /*1ac0*/  ULEA UR6, UR47, UR6, 0x18 ;  /* 0x000000062f067291 */ /* 0x002fe4000f8ec0ff */
[----:B------:R-:W-:Y:S02]  /*1ad0*/  UISETP.GE.U32.AND UP0, UPT, UR45, 0x7f, UPT ;  /* 0x0000007f2d00788c */ /* 0x000fe4000bf06070 */
[----:B------:R-:W-:Y:S02]  /*1ae0*/  ULEA UR4, UR5, UR6, 0x3 ;  /* 0x0000000605047291 */ /* 0x000fe4000f8e18ff */
[----:B------:R-:W-:Y:S02]  /*1af0*/  USHF.L.U32 UR11, UR20, 0x7, URZ ;  /* 0x00000007140b7899 */ /* 0x000fe400080006ff */
[----:B------:R-:W-:Y:S01]  /*1b00*/  ULEA UR35, UR16, UR44, 0x7 ;  /* 0x0000002c10237291 */ /* 0x000fe2000f8e38ff */
[----:B------:R-:W-:-:S04]  /*1b10*/  UMOV UR13, URZ ;  /* 0x000000ff000d7c82 */ /* 0x000fc80008000000 */
[----:B------:R1:W2:Y:S01]  /*1b20*/  SYNCS.PHASECHK.TRANS64.TRYWAIT P0, [UR4+0x30], R0 ;  /* 0x00003000ff0075a7 */ /* 0x0002a20008001104 */
[----:B------:R-:W-:Y:S06]  /*1b30*/  BRA.U !UP0, `(.L_x_25) ;  /* 0x0000000108bc7547 */ /* 0x000fec000b800000 */
[----:B------:R-:W-:Y:S01]  /*1b40*/  UMOV UR7, URZ ;  /* 0x000000ff00077c82 */ /* 0x000fe20008000000 */
[----:B------:R-:W-:-:S05]  /*1b50*/  UMOV UR4, UR5 ;  /* 0x0000000500047c82 */ /* 0x000fca0008000000 */
.L_x_31:
[----:B------:R-:W-:Y:S01]  /*1b60*/  ULEA UR33, UR4, UR6, 0x3 ;  /* 0x0000000604217291 */ /* 0x000fe2000f8e18ff */
[----:B--2---:R-:W-:Y:S01]  /*1b70*/  @!P3 MOV R2, 0x8000 ;  /* 0x000080000002b802 */ /* 0x004fe20000000f00 */
[----:B--2-4-:R-:W-:Y:S10]  /*1b80*/  @P0 BRA `(.L_x_26) ;  /* 0x00000000000c0947 */ /* 0x014ff40003800000 */
[----:B------:R-:W-:-:S04]  /*1b90*/  SHF.L.U32 R3, R12, 0x1f, RZ ;  /* 0x0000001f0c037819 */ /* 0x000fc800000006ff */
[----:B------:R-:W2:Y:S02]  /*1ba0*/  SYNCS.PHASECHK.TRANS64.TRYWAIT P0, [UR33+0x30], R3 ;  /* 0x00003003ff0075a7 */ /* 0x000ea40008001121 */
[----:B--2---:R-:W-:Y:S05]  /*1bb0*/  @!P0 BRA `(.L_x_27) ;  /* 0x0000007800c88947 */ /* 0x004fea0003800000 */
.L_x_26:
[----:B------:R2:W-:Y:S01]  /*1bc0*/  @!P3 SYNCS.ARRIVE.TRANS64 RZ, [UR33], R2 ;  /* 0x00000002ffffb9a7 */ /* 0x0005e20008000021 */
[----:B------:R-:W-:-:S04]  /*1bd0*/  ULOP3.LUT UR5, UR25, 0x2, URZ, 0xfc, !UPT ;  /* 0x0000000219057892 */ /* 0x000fc8000f8efcff */
[----:B------:R-:W-:-:S09]  /*1be0*/  UISETP.NE.AND UP0, UPT, UR5, 0x2, UPT ;  /* 0x000000020500788c */ /* 0x000fd2000bf05270 */
[----:B------:R-:W-:Y:S05]  /*1bf0*/  BRA.U UP0, `(.L_x_28) ;  /* 0x0000000100047547 */ /* 0x000fea000b800000 */
[----:B------:R-:W-:Y:S05]  /*1c00*/  BPT.TRAP 0x1 ;  /* 0x000000040000795c */ /* 0x000fea0000300000 */
.L_x_28:
[----:B------:R-:W-:Y:S04]  /*1c10*/  BSSY.RECONVERGENT B0, `(.L_x_29) ;  /* 0x0000003000007945 */ /* 0x000fe80003800200 */
[----:B------:R-:W-:Y:S05]  /*1c20*/  @P2 BRA `(.L_x_30) ;  /* 0x0000000000042947 */ /* 0x000fea0003800000 */
[----:B------:R-:W-:Y:S05]  /*1c30*/  BPT.TRAP 0x1 ;  /* 0x000000040000795c */ /* 0x000fea0000300000 */
.L_x_30:
[----:B------:R-:W-:Y:S05]  /*1c40*/  BSYNC.RECONVERGENT B0 ;  /* 0x0000000000007941 */ /* 0x000fea0003800200 */
.L_x_29:
[----:B------:R-:W-:Y:S02]  /*1c50*/  UIADD3 UR5, UPT, UPT, UR4, 0x1, URZ ;  /* 0x0000000104057890 */ /* 0x000fe4000fffe0ff */
[----:B------:R-:W-:Y:S02]  /*1c60*/  UIADD3 UR16, UP1, UPT, UR28, 0x80, URZ ;  /* 0x000000801c107890 */ /* 0x000fe4000ff3e0ff */
[----:B------:R-:W-:Y:S02]  /*1c70*/  UISETP.NE.AND UP0, UPT, UR5, 0x6, UPT ;  /* 0x000000060500788c */ /* 0x000fe4000bf05270 */
[----:B------:R-:W-:Y:S02]  /*1c80*/  USHF.L.U32 UR34, UR7, 0x6, URZ ;  /* 0x0000000607227899 */ /* 0x000fe400080006ff */
[----:B------:R-:W-:Y:S02]  /*1c90*/  USEL UR9, URZ, 0x1, UP0 ;  /* 0x00000001ff097887 */ /* 0x000fe40008000000 */
[----:B------:R-:W-:-:S02]  /*1ca0*/  USEL UR5, UR5, URZ, UP0 ;  /* 0x000000ff05057287 */ /* 0x000fc40008000000 */
[----:B------:R-:W-:Y:S02]  /*1cb0*/  UIADD3 UR14, UP0, UPT, UR28, 0x180, URZ ;  /* 0x000001801c0e7890 */ /* 0x000fe4000ff1e0ff */
[----:B------:R-:W-:Y:S01]  /*1cc0*/  ULEA UR8, UR5, UR6, 0x3 ;  /* 0x0000000605087291 */ /* 0x000fe2000f8e18ff */
[----:B------:R-:W-:Y:S01]  /*1cd0*/  LOP3.LUT R12, R12, UR9, RZ, 0x3c, !PT ;  /* 0x000000090c0c7c12 */ /* 0x000fe2000f8e3cff */
[----:B------:R-:W-:Y:S02]  /*1ce0*/  UIADD3.X UR17, UPT, UPT, URZ, UR29, URZ, UP1, !UPT ;  /* 0x0000001dff117290 */ /* 0x000fe40008ffe4ff */
[----:B------:R-:W-:Y:S01]  /*1cf0*/  UIADD3.X UR15, UPT, UPT, URZ, UR29, URZ, UP0, !UPT ;  /* 0x0000001dff0f7290 */ /* 0x000fe200087fe4ff */
[----:B-1----:R-:W-:Y:S01]  /*1d00*/  SHF.L.U32 R0, R12, 0x1f, RZ ;  /* 0x0000001f0c007819 */ /* 0x002fe200000006ff */
[----:B------:R-:W-:Y:S01]  /*1d10*/  UMOV UR18, 0x0 ;  /* 0x0000000000127882 */ /* 0x000fe20000000000 */
[----:B------:R-:W-:Y:S01]  /*1d20*/  UMOV UR19, 0x10000000 ;  /* 0x1000000000137882 */ /* 0x000fe20000000000 */
[----:B------:R-:W-:Y:S01]  /*1d30*/  UMOV UR12, UR36 ;  /* 0x00000024000c7c82 */ /* 0x000fe20008000000 */
[----:B------:R3:W4:Y:S01]  /*1d40*/  SYNCS.PHASECHK.TRANS64.TRYWAIT P0, [UR8+0x30], R0 ;  /* 0x00003000ff0075a7 */ /* 0x0007220008001108 */
[----:B------:R-:W-:Y:S01]  /*1d50*/  USHF.L.U32 UR8, UR4, 0xe, URZ ;  /* 0x0000000e04087899 */ /* 0x000fe200080006ff */
[----:B------:R-:W-:-:S02]  /*1d60*/  UMOV UR9, UR33 ;  /* 0x0000002100097c82 */ /* 0x000fc40008000000 */
[----:B------:R-:W-:Y:S01]  /*1d70*/  UMOV UR4, 0xff0000 ;  /* 0x00ff000000047882 */ /* 0x000fe20000000000 */
[----:B------:R-:W-:Y:S02]  /*1d80*/  ULEA UR32, UR21, UR8, 0x1 ;  /* 0x0000000815207291 */ /* 0x000fe4000f8e08ff */
[----:B------:R-:W-:Y:S02]  /*1d90*/  UIADD3 UR8, UPT, UPT, UR6, 0x20400, UR8 ;  /* 0x0002040006087890 */ /* 0x000fe4000fffe008 */
[----:B------:R-:W-:Y:S01]  /*1da0*/  UIADD3 UR32, UPT, UPT, UR6, 0x8400, UR32 ;  /* 0x0000840006207890 */ /* 0x000fe2000fffe020 */
[----:B------:R-:W-:Y:S01]  /*1db0*/  UMOV UR10, UR34 ;  /* 0x00000022000a7c82 */ /* 0x000fe20008000000 */
[----:B------:R-:W-:Y:S01]  /*1dc0*/  UIADD3 UR7, UPT, UPT, UR7, 0x1, URZ ;  /* 0x0000000107077890 */ /* 0x000fe2000fffe0ff */
[----:B------:R-:W-:-:S03]  /*1dd0*/  UMOV UR13, UR24 ;  /* 0x00000018000d7c82 */ /* 0x000fc60008000000 */
[----:B------:R-:W-:-:S03]  /*1de0*/  UISETP.NE.AND UP0, UPT, UR7, UR24, UPT ;  /* 0x000000180700728c */ /* 0x000fc6000bf05270 */
[----:B------:R1:W-:Y:S01]  /*1df0*/  UTMALDG.3D.MULTICAST [UR32], [UR16], UR4, desc[UR18] ;  /* 0x00001220100073b4 */ /* 0x0003e20008011804 */
[----:B------:R3:W-:Y:S01]  /*1e00*/  UTMALDG.3D [UR8], [UR14], desc[UR18] ;  /* 0x000012080e0075b4 */ /* 0x0007e20008011000 */
[----:B-1----:R-:W-:-:S04]  /*1e10*/  UMOV UR4, UR5 ;  /* 0x0000000500047c82 */ /* 0x002fc80008000000 */
[----:B---3--:R-:W-:Y:S05]  /*1e20*/  BRA.U UP0, `(.L_x_31) ;  /* 0xfffffffd004c7547 */ /* 0x008fea000b83ffff */
.L_x_25:
[----:B------:R-:W-:Y:S01]  /*1e30*/  ULEA UR4, UR5, UR6, 0x3 ;  /* 0x0000000605047291 */ /* 0x000fe2000f8e18ff */
[----:B-1----:R-:W-:Y:S01]  /*1e40*/  SHF.L.U32 R0, R12, 0x1f, RZ ;  /* 0x0000001f0c007819 */ /* 0x002fe200000006ff */
[----:B------:R-:W-:Y:S01]  /*1e50*/  @!P1 SYNCS.ARRIVE.TRANS64.A1T0 RZ, [UR6+0xa8], RZ ;  /* 0x0000a8ffffff99a7 */ /* 0x000fe20008100006 */
[----:B------:R-:W-:-:S06]  /*1e60*/  UISETP.GT.AND UP0, UPT, UR41, UR40, UPT ;  /* 0x000000282900728c */ /* 0x000fcc000bf04270 */
[----:B--2-4-:R1:W2:Y:S03]  /*1e70*/  SYNCS.PHASECHK.TRANS64.TRYWAIT P0, [UR4+0x30], R0 ;  /* 0x00003000ff0075a7 */ /* 0x0142a60008001104 */
[----:B------:R-:W-:Y:S05]  /*1e80*/  BRA.U !UP0, `(.L_x_32) ;  /* 0x0000000108c07547 */ /* 0x000fea000b800000 */
[----:B------:R-:W-:Y:S01]  /*1e90*/  UIADD3 UR26, UPT, UPT, UR43, UR13, URZ ;  /* 0x0000000d2b1a7290 */ /* 0x000fe2000fffe0ff */
[----:B------:R-:W-:-:S11]  /*1ea0*/  UMOV UR4, UR5 ;  /* 0x0000000500047c82 */ /* 0x000fd60008000000 */
.L_x_38:
[----:B------:R-:W-:Y:S01]  /*1eb0*/  ULEA UR17, UR4, UR6, 0x3 ;  /* 0x0000000604117291 */ /* 0x000fe2000f8e18ff */
[----:B--2---:R-:W-:Y:S01]  /*1ec0*/  @!P3 MOV R2, 0x8000 ;  /* 0x000080000002b802 */ /* 0x004fe20000000f00 */
[----:B--2-4-:R-:W-:Y:S10]  /*1ed0*/  @P0 BRA `(.L_x_33) ;  /* 0x00000000000c0947 */ /* 0x014ff40003800000 */
[----:B------:R-:W-:-:S04]  /*1ee0*/  SHF.L.U32 R3, R12, 0x1f, RZ ;  /* 0x0000001f0c037819 */ /* 0x000fc800000006ff */
[----:B------:R-:W2:Y:S02]  /*1ef0*/  SYNCS.PHASECHK.TRANS64.TRYWAIT P0, [UR17+0x30], R3 ;  /* 0x00003003ff0075a7 */ /* 0x000ea40008001111 */
[----:B--2---:R-:W-:Y:S05]  /*1f00*/  @!P0 BRA `(.L_x_34) ;  /* 0x00000078000c8947 */ /* 0x004fea0003800000 */
.L_x_33:
[----:B------:R2:W-:Y:S01]  /*1f10*/  @!P3 SYNCS.ARRIVE.TRANS64 RZ, [UR17], R2 ;  /* 0x00000002ffffb9a7 */ /* 0x0005e20008000011 */
[----:B------:R-:W-:-:S04]  /*1f20*/  ULOP3.LUT UR5, UR25, 0x2, URZ, 0xfc, !UPT ;  /* 0x0000000219057892 */ /* 0x000fc8000f8efcff */
[----:B------:R-:W-:-:S09]  /*1f30*/  UISETP.NE.AND UP0, UPT, UR5, 0x2, UPT ;  /* 0x000000020500788c */ /* 0x000fd2000bf05270 */
[----:B------:R-:W-:Y:S05]  /*1f40*/  BRA.U UP0, `(.L_x_35) ;  /* 0x0000000100047547 */ /* 0x000fea000b800000 */
[----:B------:R-:W-:Y:S05]  /*1f50*/  BPT.TRAP 0x1 ;  /* 0x000000040000795c */ /* 0x000fea0000300000 */
.L_x_35:
[----:B------:R-:W-:Y:S04]  /*1f60*/  BSSY.RECONVERGENT B0, `(.L_x_36) ;  /* 0x0000003000007945 */ /* 0x000fe80003800200 */
[----:B------:R-:W-:Y:S05]  /*1f70*/  @P2 BRA `(.L_x_37) ;  /* 0x0000000000042947 */ /* 0x000fea0003800000 */
[----:B------:R-:W-:Y:S05]  /*1f80*/  BPT.TRAP 0x1 ;  /* 0x000000040000795c */ /* 0x000fea0000300000 */
.L_x_37:
[----:B------:R-:W-:Y:S05]  /*1f90*/  BSYNC.RECONVERGENT B0 ;  /* 0x0000000000007941 */ /* 0x000fea0003800200 */
.L_x_36:
[----:B------:R-:W-:Y:S02]  /*1fa0*/  UIADD3 UR5, UPT, UPT, UR4, 0x1, URZ ;  /* 0x0000000104057890 */ /* 0x000fe4000fffe0ff */
[----:B------:R-:W-:Y:S02]  /*1fb0*/  UIADD3 UR14, UP1, UPT, UR28, 0x80, URZ ;  /* 0x000000801c0e7890 */ /* 0x000fe4000ff3e0ff */
[----:B------:R-:W-:Y:S02]  /*1fc0*/  UISETP.NE.AND UP0, UPT, UR5, 0x6, UPT ;  /* 0x000000060500788c */ /* 0x000fe4000bf05270 */
[----:B------:R-:W-:Y:S02]  /*1fd0*/  USHF.L.U32 UR18, UR13, 0x6, URZ ;  /* 0x000000060d127899 */ /* 0x000fe400080006ff */
[----:B------:R-:W-:Y:S02]  /*1fe0*/  USEL UR8, URZ, 0x1, UP0 ;  /* 0x00000001ff087887 */ /* 0x000fe40008000000 */
[----:B------:R-:W-:-:S02]  /*1ff0*/  USEL UR5, UR5, URZ, UP0 ;  /* 0x000000ff05057287 */ /* 0x000fc40008000000 */
[----:B------:R-:W-:Y:S02]  /*2000*/  UIADD3 UR22, UP0, UPT, UR28, 0x180, URZ ;  /* 0x000001801c167890 */ /* 0x000fe4000ff1e0ff */
[----:B------:R-:W-:Y:S01]  /*2010*/  LOP3.LUT R12, R12, UR8, RZ, 0x3c, !PT ;  /* 0x000000080c0c7c12 */ /* 0x000fe2000f8e3cff */
[----:B------:R-:W-:Y:S02]  /*2020*/  USHF.L.U32 UR8, UR4, 0xe, URZ ;  /* 0x0000000e04087899 */ /* 0x000fe400080006ff */
[----:B------:R-:W-:Y:S01]  /*2030*/  ULEA UR7, UR5, UR6, 0x3 ;  /* 0x0000000605077291 */ /* 0x000fe2000f8e18ff */
[----:B-1----:R-:W-:Y:S01]  /*2040*/  SHF.L.U32 R0, R12, 0x1f, RZ ;  /* 0x0000001f0c007819 */ /* 0x002fe200000006ff */
[----:B------:R-:W-:Y:S02]  /*2050*/  ULEA UR16, UR21, UR8, 0x1 ;  /* 0x0000000815107291 */ /* 0x000fe4000f8e08ff */
[----:B------:R-:W-:Y:S02]  /*2060*/  UIADD3.X UR15, UPT, UPT, URZ, UR29, URZ, UP1, !UPT ;  /* 0x0000001dff0f7290 */ /* 0x000fe40008ffe4ff */
[----:B------:R-:W-:-:S02]  /*2070*/  UIADD3 UR16, UPT, UPT, UR6, 0x8400, UR16 ;  /* 0x0000840006107890 */ /* 0x000fc4000fffe010 */
[----:B------:R-:W-:Y:S01]  /*2080*/  UIADD3 UR8, UPT, UPT, UR6, 0x20400, UR8 ;  /* 0x0002040006087890 */ /* 0x000fe2000fffe008 */
[----:B------:R3:W4:Y:S01]  /*2090*/  SYNCS.PHASECHK.TRANS64.TRYWAIT P0, [UR7+0x30], R0 ;  /* 0x00003000ff0075a7 */ /* 0x0007220008001107 */
[----:B------:R-:W-:Y:S01]  /*20a0*/  UIADD3.X UR23, UPT, UPT, URZ, UR29, URZ, UP0, !UPT ;  /* 0x0000001dff177290 */ /* 0x000fe200087fe4ff */
[----:B------:R-:W-:Y:S01]  /*20b0*/  UMOV UR4, 0xff0000 ;  /* 0x00ff000000047882 */ /* 0x000fe20000000000 */
[----:B------:R-:W-:Y:S01]  /*20c0*/  UMOV UR30, 0x0 ;  /* 0x00000000001e7882 */ /* 0x000fe20000000000 */
[----:B------:R-:W-:Y:S01]  /*20d0*/  UMOV UR31, 0x10000000 ;  /* 0x10000000001f7882 */ /* 0x000fe20000000000 */
[----:B------:R-:W-:Y:S01]  /*20e0*/  UMOV UR19, UR35 ;  /* 0x0000002300137c82 */ /* 0x000fe20008000000 */
[----:B------:R-:W-:Y:S01]  /*20f0*/  UMOV UR20, UR36 ;  /* 0x0000002400147c82 */ /* 0x000fe20008000000 */
[----:B------:R-:W-:Y:S01]  /*2100*/  UMOV UR12, UR36 ;  /* 0x00000024000c7c82 */ /* 0x000fe20008000000 */
[----:B------:R-:W-:Y:S01]  /*2110*/  UMOV UR9, UR17 ;  /* 0x0000001100097c82 */ /* 0x000fe20008000000 */
[----:B------:R-:W-:Y:S01]  /*2120*/  UMOV UR10, UR18 ;  /* 0x00000012000a7c82 */ /* 0x000fe20008000000 */
[----:B------:R1:W-:Y:S01]  /*2130*/  UTMALDG.3D.MULTICAST [UR16], [UR14], UR4, desc[UR30] ;  /* 0x00001e100e0073b4 */ /* 0x0003e20008011804 */
[----:B------:R-:W-:-:S04]  /*2140*/  UIADD3 UR13, UPT, UPT, UR13, 0x1, URZ ;  /* 0x000000010d0d7890 */ /* 0x000fc8000fffe0ff */
[----:B------:R-:W-:Y:S01]  /*2150*/  UISETP.NE.AND UP0, UPT, UR13, UR26, UPT ;  /* 0x0000001a0d00728c */ /* 0x000fe2000bf05270 */
[----:B------:R3:W-:Y:S01]  /*2160*/  UTMALDG.3D [UR8], [UR22], desc[UR30] ;  /* 0x00001e08160075b4 */ /* 0x0007e20008011000 */
[----:B-1----:R-:W-:-:S07]  /*2170*/  UMOV UR4, UR5 ;  /* 0x0000000500047c82 */ /* 0x002fce0008000000 */
[----:B---3--:R-:W-:Y:S05]  /*2180*/  BRA.U UP0, `(.L_x_38) ;  /* 0xfffffffd00487547 */ /* 0x008fea000b83ffff */
.L_x_32:
[C---:B------:R-:W-:Y:S01]  /*2190*/  LEA R3, R11.reuse, UR6, 0x3 ;  /* 0x000000060b037c11 */ /* 0x040fe2000f8e18ff */
[----:B------:R-:W-:Y:S01]  /*21a0*/  NOP ;  /* 0x0000000000007918 */ /* 0x000fe20000000000 */
[----:B-1----:R-:W-:Y:S02]  /*21b0*/  SHF.L.U32 R0, R10, 0x1f, RZ ;  /* 0x0000001f0a007819 */ /* 0x002fe400000006ff */
[----:B------:R-:W-:Y:S02]  /*21c0*/  LEA R5, R11, UR6, 0x4 ;  /* 0x000000060b057c11 */ /* 0x000fe4000f8e20ff */
[----:B--2-4-:R-:W1:Y:S02]  /*21d0*/  SYNCS.PHASECHK.TRANS64.TRYWAIT P0, [R3+URZ+0xb0], R0 ;  /* 0x0000b000030075a7 */ /* 0x014e6400080011ff */
[----:B-1----:R-:W-:Y:S05]  /*21e0*/  @!P0 BRA `(.L_x_39) ;  /* 0x00000074006c8947 */ /* 0x002fea0003800000 */
.L_x_143:
[----:B------:R-:W2:Y:S01]  /*21f0*/  LDS.128 R4, [R5+0x140] ;  /* 0x0001400005047984 */ /* 0x000ea20000000c00 */
[----:B------:R-:W-:Y:S01]  /*2200*/  UISETP.GE.AND UP0, UPT, UR42, 0x1, UPT ;  /* 0x000000012a00788c */ /* 0x000fe2000bf06270 */
[----:B------:R-:W-:Y:S01]  /*2210*/  @!PT LDS RZ, [RZ] ;  /* 0x00000000fffff984 */ /* 0x000fe20000000800 */
[----:B------:R-:W-:Y:S01]  /*2220*/  @!PT LDS RZ, [RZ] ;  /* 0x00000000fffff984 */ /* 0x000fe20000000800 */
[----:B------:R-:W-:Y:S01]  /*2230*/  @!PT LDS RZ, [RZ] ;  /* 0x00000000fffff984 */ /* 0x000fe20000000800 */
[----:B------:R-:W-:Y:S01]  /*2240*/  @!PT LDS RZ, [RZ] ;  /* 0x00000000fffff984 */ /* 0x000fe20000000800 */
[----:B------:R3:W-:Y:S06]  /*2250*/  MEMBAR.ALL.CTA ;  /* 0x0000000000007992 */ /* 0x0007ec0000008000 */
[----:B---3--:R-:W3:Y:S01]  /*2260*/  FENCE.VIEW.ASYNC.S ;  /* 0x00000000000073c6 */ /* 0x008ee20000000000 */
[----:B--2---:R-:W-:-:S13]  /*2270*/  LOP3.LUT P0, RZ, R6, 0x1, RZ, 0xc0, !PT ;  /* 0x0000000106ff7812 */ /* 0x004fda000780c0ff */
[----:B---3--:R-:W-:Y:S01]  /*2280*/  VOTEU.ANY UP1, P0 ;  /* 0x0000000000ff7886 */ /* 0x008fe20000020100 */
[----:B------:R-:W-:-:S13]  /*2290*/  PLOP3.LUT P0, PT, PT, PT, UP1, 0x80, 0x8 ;  /* 0x000000000008781c */ /* 0x000fda0003f0f018 */
[----:B-1----:R-:W-:Y:S02]  /*22a0*/  @P0 LOP3.LUT R0, R5, 0xffff, RZ, 0xc0, !PT ;  /* 0x0000ffff05000812 */ /* 0x002fe400078ec0ff */
[----:B------:R-:W-:Y:S02]  /*22b0*/  @P0 MOV R2, R4 ;  /* 0x0000000400020202 */ /* 0x000fe40000000f00 */
[----:B------:R-:W-:Y:S01]  /*22c0*/  @P0 R2UR UR7, R0 ;  /* 0x00000000000702ca */ /* 0x000fe200000e0000 */
[----:B------:R-:W-:Y:S01]  /*22d0*/  VIADD R0, R3, 0xc0 ;  /* 0x000000c003007836 */ /* 0x000fe20000000000 */
[----:B------:R-:W-:Y:S02]  /*22e0*/  @P0 SHF.R.U32.HI R4, RZ, 0x10, R5 ;  /* 0x00000010ff040819 */ /* 0x000fe40000011605 */
[----:B------:R-:W-:Y:S02]  /*22f0*/  @P0 R2UR UR8, R2 ;  /* 0x00000000020802ca */ /* 0x000fe400000e0000 */
[----:B------:R-:W-:-:S02]  /*2300*/  PRMT R0, RZ, 0x654, R0 ;  /* 0x00000654ff007816 */ /* 0x000fc40000000000 */
[----:B------:R-:W-:Y:S02]  /*2310*/  @P0 R2UR UR4, R4 ;  /* 0x00000000040402ca */ /* 0x000fe400000e0000 */
[----:B------:R1:W-:Y:S03]  /*2320*/  SYNCS.ARRIVE.TRANS64.RED.A1T0 RZ, [R0+URZ], RZ ;  /* 0x000000ff00ff79a7 */ /* 0x0003e600081004ff */
[----:B------:R-:W-:-:S04]  /*2330*/  @UP1 UMOV UR27, UR7 ;  /* 0x00000007001b1c82 */ /* 0x000fc80008000000 */
[----:B------:R-:W-:-:S04]  /*2340*/  @UP1 UMOV UR37, UR8 ;  /* 0x0000000800251c82 */ /* 0x000fc80008000000 */
[----:B------:R-:W-:Y:S01]  /*2350*/  @UP1 UMOV UR36, UR4 ;  /* 0x0000000400241c82 */ /* 0x000fe20008000000 */
[----:B------:R-:W-:Y:S05]  /*2360*/  BRA.U !UP0, `(.L_x_40) ;  /* 0x0000000108d47547 */ /* 0x000fea000b800000 */
[----:B------:R-:W2:Y:S01]  /*2370*/  LDCU.128 UR12, c[0x0][0xb10] ;  /* 0x00016200ff0c77ac */ /* 0x000ea20008000c00 */
[----:B------:R-:W3:Y:S01]  /*2380*/  LDCU UR26, c[0x0][0xb20] ;  /* 0x00016400ff1a77ac */ /* 0x000ee20008000800 */
[----:B------:R-:W4:Y:S01]  /*2390*/  LDCU UR20, c[0x0][0xb0c] ;  /* 0x00016180ff1477ac */ /* 0x000f220008000800 */
[----:B------:R-:W1:Y:S01]  /*23a0*/  LDCU.64 UR10, c[0x0][0xb28] ;  /* 0x00016500ff0a77ac */ /* 0x000e620008000a00 */
[----:B------:R-:W-:Y:S02]  /*23b0*/  UISETP.NE.AND UP3, UPT, UR42, 0x1, UPT ;  /* 0x000000012a00788c */ /* 0x000fe4000bf65270 */
[----:B--2---:R-:W-:Y:S02]  /*23c0*/  UIMAD.WIDE.U32 UR16, UR38, UR15, URZ ;  /* 0x0000000f261072a5 */ /* 0x004fe4000f8e00ff */
[----:B------:R-:W-:Y:S02]  /*23d0*/  UIMAD.WIDE.U32 UR8, UR39, UR12, URZ ;  /* 0x0000000c270872a5 */ /* 0x000fe4000f8e00ff */
[----:B------:R-:W-:-:S02]  /*23e0*/  UISETP.NE.AND UP0, UPT, UR14, 0x1, UPT ;  /* 0x000000010e00788c */ /* 0x000fc4000bf05270 */
[----:B------:R-:W-:Y:S01]  /*23f0*/  UIMAD.WIDE.U32 UR22, UR27, UR15, URZ ;  /* 0x0000000f1b1672a5 */ /* 0x000fe2000f8e00ff */
[----:B------:R-:W-:Y:S02]  /*2400*/  UMOV UR16, UR17 ;  /* 0x0000001100107c82 */ /* 0x000fe40008000000 */
[----:B------:R-:W-:Y:S01]  /*2410*/  UMOV UR8, UR9 ;  /* 0x0000000900087c82 */ /* 0x000fe20008000000 */
[----:B---3--:R-:W-:Y:S02]  /*2420*/  USHF.R.U32.HI UR16, URZ, UR26, UR16 ;  /* 0x0000001aff107299 */ /* 0x008fe40008011610 */
[----:B----4-:R-:W-:Y:S02]  /*2430*/  UISETP.NE.AND UP2, UPT, UR20, 0x1, UPT ;  /* 0x000000011400788c */ /* 0x010fe4000bf45270 */
[----:B------:R-:W-:Y:S02]  /*2440*/  USHF.R.U32.HI UR8, URZ, UR13, UR8 ;  /* 0x0000000dff087299 */ /* 0x000fe40008011608 */
[----:B------:R-:W-:-:S02]  /*2450*/  USEL UR7, UR38, UR16, !UP0 ;  /* 0x0000001026077287 */ /* 0x000fc4000c000000 */
[----:B------:R-:W-:Y:S02]  /*2460*/  USEL UR8, UR39, UR8, !UP2 ;  /* 0x0000000827087287 */ /* 0x000fe4000d000000 */
[----:B-1----:R-:W-:Y:S01]  /*2470*/  UIMAD.WIDE.U32 UR16, UR7, UR10, URZ ;  /* 0x0000000a071072a5 */ /* 0x002fe2000f8e00ff */
[----:B------:R-:W-:Y:S01]  /*2480*/  UMOV UR4, UR23 ;  /* 0x0000001700047c82 */ /* 0x000fe20008000000 */
[----:B------:R-:W-:Y:S02]  /*2490*/  UIMAD.WIDE.U32 UR18, UR37, UR12, URZ ;  /* 0x0000000c251272a5 */ /* 0x000fe4000f8e00ff */
[----:B------:R-:W-:-:S03]  /*24a0*/  UIMAD.WIDE.U32 UR22, UR8, UR10, URZ ;  /* 0x0000000a081672a5 */ /* 0x000fc6000f8e00ff */
[----:B------:R-:W-:Y:S01]  /*24b0*/  UMOV UR16, UR17 ;  /* 0x0000001100107c82 */ /* 0x000fe20008000000 */
[----:B------:R-:W-:Y:S02]  /*24c0*/  USHF.R.U32.HI UR4, URZ, UR26, UR4 ;  /* 0x0000001aff047299 */ /* 0x000fe40008011604 */
[----:B------:R-:W-:Y:S01]  /*24d0*/  @UP3 USHF.R.U32.HI UR7, URZ, UR11, UR16 ;  /* 0x0000000bff073299 */ /* 0x000fe20008011610 */
[----:B------:R-:W-:Y:S01]  /*24e0*/  UMOV UR18, UR19 ;  /* 0x0000001300127c82 */ /* 0x000fe20008000000 */
[----:B------:R-:W-:Y:S01]  /*24f0*/  UMOV UR22, UR23 ;  /* 0x0000001700167c82 */ /* 0x000fe20008000000 */
[----:B------:R-:W-:Y:S02]  /*2500*/  USHF.R.U32.HI UR13, URZ, UR13, UR18 ;  /* 0x0000000dff0d7299 */ /* 0x000fe40008011612 */
[----:B------:R-:W-:Y:S02]  /*2510*/  USEL UR4, UR27, UR4, !UP0 ;  /* 0x000000041b047287 */ /* 0x000fe4000c000000 */
[----:B------:R-:W-:-:S02]  /*2520*/  @UP3 USHF.R.U32.HI UR8, URZ, UR11, UR22 ;  /* 0x0000000bff083299 */ /* 0x000fc40008011616 */
[----:B------:R-:W-:Y:S02]  /*2530*/  UIMAD UR9, UR42, UR7, URZ ;  /* 0x000000072a0972a4 */ /* 0x000fe4000f8e02ff */
[----:B------:R-:W-:Y:S02]  /*2540*/  USEL UR7, UR37, UR13, !UP2 ;  /* 0x0000000d25077287 */ /* 0x000fe4000d000000 */
[----:B------:R-:W-:Y:S02]  /*2550*/  UIMAD UR12, UR42, UR8, URZ ;  /* 0x000000082a0c72a4 */ /* 0x000fe4000f8e02ff */
[----:B------:R-:W-:Y:S02]  /*2560*/  UISETP.GE.AND UP0, UPT, UR4, UR9, UPT ;  /* 0x000000090400728c */ /* 0x000fe4000bf06270 */
[----:B------:R-:W-:Y:S02]  /*2570*/  UIMAD.WIDE.U32 UR16, UR4, UR10, URZ ;  /* 0x0000000a041072a5 */ /* 0x000fe4000f8e00ff */
[----:B------:R-:W-:-:S02]  /*2580*/  UISETP.GE.OR UP0, UPT, UR7, UR12, UP0 ;  /* 0x0000000c0700728c */ /* 0x000fc40008706670 */
        /* <DEDUP_REMOVED lines=19> */
.L_x_40:
[----:B------:R-:W2:Y:S02]  /*26c0*/  LDCU UR4, c[0x0][0xb30] ;  /* 0x00016600ff0477ac */ /* 0x000ea40008000800 */
[----:B--2---:R-:W-:-:S09]  /*26d0*/  UISETP.NE.AND UP0, UPT, UR4, 0x1, UPT ;  /* 0x000000010400788c */ /* 0x004fd2000bf05270 */
[----:B------:R-:W-:Y:S05]  /*26e0*/  BRA.U UP0, `(.L_x_41) ;  /* 0x0000000100447547 */ /* 0x000fea000b800000 */
[----:B------:R-:W2:Y:S01]  /*26f0*/  LDCU.128 UR12, c[0x0][0xb10] ;  /* 0x00016200ff0c77ac */ /* 0x000ea20008000c00 */
[----:B------:R-:W3:Y:S01]  /*2700*/  LDCU UR16, c[0x0][0xb0c] ;  /* 0x00016180ff1077ac */ /* 0x000ee20008000800 */
[----:B------:R-:W4:Y:S01]  /*2710*/  LDCU UR17, c[0x0][0xb20] ;  /* 0x00016400ff1177ac */ /* 0x000f220008000800 */
[----:B--2---:R-:W-:Y:S02]  /*2720*/  UIMAD.WIDE.U32 UR10, UR37, UR12, URZ ;  /* 0x0000000c250a72a5 */ /* 0x004fe4000f8e00ff */
[----:B------:R-:W-:Y:S02]  /*2730*/  UIMAD.WIDE.U32 UR8, UR27, UR15, URZ ;  /* 0x0000000f1b0872a5 */ /* 0x000fe4000f8e00ff */
[----:B---3--:R-:W-:Y:S02]  /*2740*/  UISETP.NE.AND UP2, UPT, UR16, 0x1, UPT ;  /* 0x000000011000788c */ /* 0x008fe4000bf45270 */
[----:B------:R-:W-:Y:S01]  /*2750*/  UISETP.NE.AND UP0, UPT, UR14, 0x1, UPT ;  /* 0x000000010e00788c */ /* 0x000fe2000bf05270 */
[----:B------:R-:W-:-:S02]  /*2760*/  UMOV UR7, UR11 ;  /* 0x0000000b00077c82 */ /* 0x000fc40008000000 */
[----:B------:R-:W-:Y:S01]  /*2770*/  UMOV UR4, UR9 ;  /* 0x0000000900047c82 */ /* 0x000fe20008000000 */
[----:B------:R-:W-:Y:S02]  /*2780*/  USHF.R.U32.HI UR7, URZ, UR13, UR7 ;  /* 0x0000000dff077299 */ /* 0x000fe40008011607 */
[----:B----4-:R-:W-:Y:S02]  /*2790*/  USHF.R.U32.HI UR4, URZ, UR17, UR4 ;  /* 0x00000011ff047299 */ /* 0x010fe40008011604 */
[----:B------:R-:W-:Y:S02]  /*27a0*/  USEL UR7, UR37, UR7, !UP2 ;  /* 0x0000000725077287 */ /* 0x000fe4000d000000 */
[----:B------:R-:W-:-:S04]  /*27b0*/  USEL UR4, UR27, UR4, !UP0 ;  /* 0x000000041b047287 */ /* 0x000fc8000c000000 */
[----:B------:R-:W-:Y:S02]  /*27c0*/  UIADD3 UR8, UPT, UPT, UR7, -UR4, URZ ;  /* 0x8000000407087290 */ /* 0x000fe4000fffe0ff */
[----:B------:R-:W-:Y:S02]  /*27d0*/  UIADD3 UR4, UPT, UPT, -UR7, UR4, URZ ;  /* 0x0000000407047290 */ /* 0x000fe4000fffe1ff */
[----:B------:R-:W-:Y:S02]  /*27e0*/  UIMAD UR27, UR8, UR14, UR27 ;  /* 0x0000000e081b72a4 */ /* 0x000fe4000f8e021b */
[----:B------:R-:W-:-:S12]  /*27f0*/  UIMAD UR37, UR4, UR16, UR37 ;  /* 0x00000010042572a4 */ /* 0x000fd8000f8e0225 */
.L_x_41:
[----:B------:R-:W-:Y:S01]  /*2800*/  VIADD R11, R11, 0x1 ;  /* 0x000000010b0b7836 */ /* 0x000fe20000000000 */
[----:B------:R-:W-:Y:S01]  /*2810*/  R2UR UR4, R82 ;  /* 0x00000000520472ca */ /* 0x000fe200000e0000 */
[----:B------:R-:W-:Y:S01]  /*2820*/  UIADD3 UR20, UPT, UPT, UR27, UR63, URZ ;  /* 0x0000003f1b147290 */ /* 0x000fe2000fffe0ff */
[----:B------:R-:W-:Y:S02]  /*2830*/  PLOP3.LUT P1, PT, PT, PT, PT, 0x80, 0x8 ;  /* 0x000000000008781c */ /* 0x000fe40003f2f070 */
[----:B------:R-:W-:-:S04]  /*2840*/  ISETP.NE.AND P0, PT, R11, 0x2, PT ;  /* 0x000000020b00780c */ /* 0x000fc80003f05270 */
[----:B------:R-:W-:Y:S02]  /*2850*/  SEL R3, RZ, 0x1, P0 ;  /* 0x00000001ff037807 */ /* 0x000fe40000000000 */
[----:B------:R-:W-:Y:S02]  /*2860*/  SEL R11, R11, RZ, P0 ;  /* 0x000000ff0b0b7207 */ /* 0x000fe40000000000 */
[----:B------:R-:W-:Y:S01]  /*2870*/  LOP3.LUT R10, R10, R3, RZ, 0x3c, !PT ;  /* 0x000000030a0a7212 */ /* 0x000fe200078e3cff */
[----:B------:R-:W-:Y:S01]  /*2880*/  UIADD3 UR16, UPT, UPT, UR37, UR4, URZ ;  /* 0x0000000425107290 */ /* 0x000fe2000fffe0ff */
[----:B------:R-:W-:Y:S11]  /*2890*/  BRA.U UP1, `(.L_x_42) ;  /* 0xfffffff101407547 */ /* 0x000ff6000b83ffff */
[----:B------:R-:W-:Y:S01]  /*28a0*/  UIADD3 UR7, UPT, UPT, UR6, 0x30, URZ ;  /* 0x0000003006077890 */ /* 0x000fe2000fffe0ff */
[----:B------:R-:W-:-:S03]  /*28b0*/  SHF.L.U32 R3, R12, 0x1f, RZ ;  /* 0x0000001f0c037819 */ /* 0x000fc600000006ff */
[----:B------:R-:W-:-:S09]  /*28c0*/  ULEA UR4, UR5, UR7, 0x3 ;  /* 0x0000000705047291 */ /* 0x000fd2000f8e18ff */
[----:B------:R-:W2:Y:S02]  /*28d0*/  SYNCS.PHASECHK.TRANS64.TRYWAIT P0, [UR4], R3 ;  /* 0x00000003ff0075a7 */ /* 0x000ea40008001104 */
[----:B--2---:R-:W-:Y:S05]  /*28e0*/  @!P0 BRA `(.L_x_43) ;  /* 0x0000006c00c08947 */ /* 0x004fea0003800000 */
.L_x_145:
[----:B------:R-:W-:-:S04]  /*28f0*/  UIADD3 UR4, UPT, UPT, UR5, 0x1, URZ ;  /* 0x0000000105047890 */ /* 0x000fc8000fffe0ff */
[----:B------:R-:W-:-:S04]  /*2900*/  UISETP.NE.AND UP0, UPT, UR4, 0x6, UPT ;  /* 0x000000060400788c */ /* 0x000fc8000bf05270 */
[----:B------:R-:W-:Y:S02]  /*2910*/  USEL UR6, URZ, 0x1, UP0 ;  /* 0x00000001ff067887 */ /* 0x000fe40008000000 */
[----:B------:R-:W-:-:S04]  /*2920*/  USEL UR4, UR4, URZ, UP0 ;  /* 0x000000ff04047287 */ /* 0x000fc80008000000 */
[----:B------:R-:W-:Y:S01]  /*2930*/  ULEA UR5, UR4, UR7, 0x3 ;  /* 0x0000000704057291 */ /* 0x000fe2000f8e18ff */
[----:B------:R-:W-:-:S04]  /*2940*/  LOP3.LUT R2, R12, UR6, RZ, 0x3c, !PT ;  /* 0x000000060c027c12 */ /* 0x000fc8000f8e3cff */
[----:B-1----:R-:W-:-:S04]  /*2950*/  SHF.L.U32 R3, R2, 0x1f, RZ ;  /* 0x0000001f02037819 */ /* 0x002fc800000006ff */
[----:B------:R-:W1:Y:S02]  /*2960*/  SYNCS.PHASECHK.TRANS64.TRYWAIT P0, [UR5], R3 ;  /* 0x00000003ff0075a7 */ /* 0x000e640008001105 */
[----:B-1----:R-:W-:Y:S05]  /*2970*/  @!P0 BRA `(.L_x_44) ;  /* 0x0000006c00b48947 */ /* 0x002fea0003800000 */
.L_x_147:
        /* <DEDUP_REMOVED lines=9> */
.L_x_149:
        /* <DEDUP_REMOVED lines=9> */
.L_x_151:
        /* <DEDUP_REMOVED lines=9> */
.L_x_153:
[----:B------:R-:W-:-:S04]  /*2b30*/  UIADD3 UR4, UPT, UPT, UR4, 0x1, URZ ;  /* 0x0000000104047890 */ /* 0x000fc8000fffe0ff */
[----:B------:R-:W-:-:S04]  /*2b40*/  UISETP.NE.AND UP0, UPT, UR4, 0x6, UPT ;  /* 0x000000060400788c */ /* 0x000fc8000bf05270 */
[----:B------:R-:W-:Y:S02]  /*2b50*/  USEL UR5, URZ, 0x1, UP0 ;  /* 0x00000001ff057887 */ /* 0x000fe40008000000 */
[----:B------:R-:W-:-:S04]  /*2b60*/  USEL UR4, UR4, URZ, UP0 ;  /* 0x000000ff04047287 */ /* 0x000fc80008000000 */
[----:B------:R-:W-:Y:S01]  /*2b70*/  ULEA UR4, UR4, UR7, 0x3 ;  /* 0x0000000704047291 */ /* 0x000fe2000f8e18ff */
[----:B-1----:R-:W-:-:S04]  /*2b80*/  LOP3.LUT R3, R2, UR5, RZ, 0x3c, !PT ;  /* 0x0000000502037c12 */ /* 0x002fc8000f8e3cff */
[----:B------:R-:W-:Y:S01]  /*2b90*/  SHF.L.U32 R3, R3, 0x1f, RZ ;  /* 0x0000001f03037819 */ /* 0x000fe200000006ff */
[----:B------:R-:W-:-:S07]  /*2ba0*/  IMAD.U32 R0, RZ, RZ, UR4 ;  /* 0x00000004ff007e24 */ /* 0x000fce000f8e00ff */
.L_x_48:
[----:B-1----:R1:W2:Y:S02]  /*2bb0*/  SYNCS.PHASECHK.TRANS64.TRYWAIT P0, [R0+URZ], R3 ;  /* 0x00000003000075a7 */ /* 0x0022a400080011ff */
[----:B--2---:R-:W-:Y:S05]  /*2bc0*/  @!P0 NANOSLEEP.SYNCS 0x989680 ;  /* 0x009896800000895d */ /* 0x004fea0003900000 */
[----:B------:R-:W2:Y:S02]  /*2bd0*/  @!P0 SYNCS.PHASECHK.TRANS64 P0, [R0+URZ], R3 ;  /* 0x00000003000085a7 */ /* 0x000ea400080010ff */
[----:B--2---:R-:W-:Y:S05]  /*2be0*/  @P0 EXIT ;  /* 0x000000000000094d */ /* 0x004fea0003800000 */
[----:B------:R-:W-:Y:S05]  /*2bf0*/  BRA `(.L_x_48) ;  /* 0xfffffffc00ec7947 */ /* 0x000fea000383ffff */
.L_x_22:
[----:B------:R-:W-:-:S04]  /*2c00*/  UISETP.NE.AND UP0, UPT, UR47, URZ, UPT ;  /* 0x000000ff2f00728c */ /* 0x000fc8000bf05270 */
[----:B------:R-:W-:-:S09]  /*2c10*/  UISETP.NE.OR UP0, UPT, UR17, 0x1, UP0 ;  /* 0x000000011100788c */ /* 0x000fd20008705670 */
[----:B------:R-:W-:Y:S05]  /*2c20*/  BRA.U UP0, `(.L_x_49) ;  /* 0x0000000500487547 */ /* 0x000fea000b800000 */
[----:B------:R-:W-:Y:S01]  /*2c30*/  ISETP.GE.U32.AND P2, PT, R0, 0x8, PT ;  /* 0x000000080000780c */ /* 0x000fe20003f46070 */
[----:B------:R-:W-:Y:S01]  /*2c40*/  IMAD.MOV.U32 R12, RZ, RZ, 0x1 ;  /* 0x00000001ff0c7424 */ /* 0x000fe200078e00ff */
[----:B------:R-:W-:Y:S02]  /*2c50*/  CS2R R10, SRZ ;  /* 0x00000000000a7805 */ /* 0x000fe4000001ff00 */
[----:B------:R-:W-:Y:S01]  /*2c60*/  CS2R R8, SRZ ;  /* 0x0000000000087805 */ /* 0x000fe2000001ff00 */
[----:B------:R-:W-:Y:S01]  /*2c70*/  UMOV UR6, 0x400 ;  /* 0x0000040000067882 */ /* 0x000fe20000000000 */
[----:B------:R-:W-:Y:S01]  /*2c80*/  UMOV UR5, URZ ;  /* 0x000000ff00057c82 */ /* 0x000fe20008000000 */
[----:B------:R-:W-:-:S12]  /*2c90*/  ULEA UR6, UR47, UR6, 0x18 ;  /* 0x000000062f067291 */ /* 0x000fd8000f8ec0ff */
.L_x_53:
[----:B------:R-:W-:Y:S02]  /*2ca0*/  LEA R2, R8, UR6, 0x3 ;  /* 0x0000000608027c11 */ /* 0x000fe4000f8e18ff */
[----:B------:R-:W-:-:S03]  /*2cb0*/  SHF.L.U32 R5, R9, 0x1f, RZ ;  /* 0x0000001f09057819 */ /* 0x000fc600000006ff */
[----:B------:R-:W-:Y:S01]  /*2cc0*/  VIADD R4, R2, 0x120 ;  /* 0x0000012002047836 */ /* 0x000fe20000000000 */
[----:B------:R-:W1:Y:S02]  /*2cd0*/  SYNCS.PHASECHK.TRANS64.TRYWAIT P0, [R2+URZ+0x110], R5 ;  /* 0x00011005020075a7 */ /* 0x000e6400080011ff */
[----:B-1----:R-:W-:Y:S05]  /*2ce0*/  @!P0 BRA `(.L_x_50) ;  /* 0x0000006c00388947 */ /* 0x002fea0003800000 */
.L_x_154:
[----:B------:R-:W-:Y:S01]  /*2cf0*/  ULEA UR4, UR5, UR6, 0x3 ;  /* 0x0000000605047291 */ /* 0x000fe2000f8e18ff */
[----:B------:R-:W-:Y:S02]  /*2d00*/  PRMT R4, RZ, 0x654, R4 ;  /* 0x00000654ff047816 */ /* 0x000fe40000000004 */
[----:B-1----:R-:W-:Y:S01]  /*2d10*/  SHF.L.U32 R5, R12, 0x1f, RZ ;  /* 0x0000001f0c057819 */ /* 0x002fe200000006ff */
[----:B------:R-:W-:Y:S01]  /*2d20*/  UIADD3 UR7, UPT, UPT, UR4, 0xb0, URZ ;  /* 0x000000b004077890 */ /* 0x000fe2000fffe0ff */
[----:B------:R1:W-:Y:S05]  /*2d30*/  SYNCS.ARRIVE.TRANS64.RED.A1T0 RZ, [R4+URZ], RZ ;  /* 0x000000ff04ff79a7 */ /* 0x0003ea00081004ff */
[----:B------:R-:W-:Y:S01]  /*2d40*/  IMAD.U32 R7, RZ, RZ, UR7 ;  /* 0x00000007ff077e24 */ /* 0x000fe2000f8e00ff */
[----:B------:R-:W2:Y:S04]  /*2d50*/  SYNCS.PHASECHK.TRANS64.TRYWAIT P0, [UR4+0xc0], R5 ;  /* 0x0000c005ff0075a7 */ /* 0x000ea80008001104 */
[----:B------:R-:W-:Y:S01]  /*2d60*/  PRMT R6, R0, 0x654, R7 ;  /* 0x0000065400067816 */ /* 0x000fe20000000007 */
[----:B-1----:R-:W-:Y:S01]  /*2d70*/  @!P2 IMAD.MOV.U32 R4, RZ, RZ, 0x10 ;  /* 0x00000010ff04a424 */ /* 0x002fe200078e00ff */
[----:B--2---:R-:W-:Y:S06]  /*2d80*/  @!P0 BRA `(.L_x_51) ;  /* 0x0000006c00248947 */ /* 0x004fec0003800000 */
.L_x_156:
[----:B------:R-:W-:Y:S01]  /*2d90*/  ULEA UR8, UR5, UR6, 0x4 ;  /* 0x0000000605087291 */ /* 0x000fe2000f8e20ff */
[----:B------:R-:W-:Y:S01]  /*2da0*/  SEL R3, R6, R3, !P2 ;  /* 0x0000000306037207 */ /* 0x000fe20005000000 */
[----:B------:R-:W-:Y:S01]  /*2db0*/  UIADD3 UR9, UPT, UPT, UR4, 0xb0, URZ ;  /* 0x000000b004097890 */ /* 0x000fe2000fffe0ff */
[----:B-1----:R-:W-:Y:S01]  /*2dc0*/  LEA R2, R11, UR6, 0x3 ;  /* 0x000000060b027c11 */ /* 0x002fe2000f8e18ff */
[----:B------:R-:W-:Y:S01]  /*2dd0*/  UIADD3 UR8, UPT, UPT, UR8, 0x140, URZ ;  /* 0x0000014008087890 */ /* 0x000fe2000fffe0ff */
[----:B------:R-:W-:Y:S01]  /*2de0*/  SHF.L.U32 R5, R10, 0x1f, RZ ;  /* 0x0000001f0a057819 */ /* 0x000fe200000006ff */
[----:B------:R1:W-:Y:S01]  /*2df0*/  @!P2 SYNCS.ARRIVE.TRANS64.RED RZ, [R3+URZ], R4 ;  /* 0x0000000403ffa9a7 */ /* 0x0003e200080004ff */
[----:B------:R-:W-:Y:S01]  /*2e00*/  UIADD3 UR4, UPT, UPT, UR5, 0x1, URZ ;  /* 0x0000000105047890 */ /* 0x000fe2000fffe0ff */
[----:B------:R-:W-:-:S03]  /*2e10*/  VIADD R8, R8, 0x1 ;  /* 0x0000000108087836 */ /* 0x000fc60000000000 */
[----:B------:R-:W-:Y:S02]  /*2e20*/  UISETP.NE.AND UP0, UPT, UR4, 0x2, UPT ;  /* 0x000000020400788c */ /* 0x000fe4000bf05270 */
[----:B------:R-:W-:Y:S06]  /*2e30*/  UGETNEXTWORKID.BROADCAST [UR8], [UR9] ;  /* 0x00000000080073ca */ /* 0x000fec0008000100 */
[----:B------:R-:W-:Y:S01]  /*2e40*/  USEL UR7, URZ, 0x1, UP0 ;  /* 0x00000001ff077887 */ /* 0x000fe20008000000 */
[----:B------:R-:W-:Y:S01]  /*2e50*/  ISETP.NE.AND P0, PT, R8, 0x2, PT ;  /* 0x000000020800780c */ /* 0x000fe20003f05270 */
[----:B------:R-:W-:Y:S01]  /*2e60*/  USEL UR5, UR4, URZ, UP0 ;  /* 0x000000ff04057287 */ /* 0x000fe20008000000 */
[----:B------:R-:W2:Y:S03]  /*2e70*/  SYNCS.PHASECHK.TRANS64.TRYWAIT P1, [R2+URZ+0xb0], R5 ;  /* 0x0000b005020075a7 */ /* 0x000ea600080211ff */
[----:B------:R-:W-:Y:S01]  /*2e80*/  LOP3.LUT R12, R12, UR7, RZ, 0x3c, !PT ;  /* 0x000000070c0c7c12 */ /* 0x000fe2000f8e3cff */
[----:B-12---:R-:W-:Y:S07]  /*2e90*/  @!P1 BRA `(.L_x_52) ;  /* 0x0000006800f89947 */ /* 0x006fee0003800000 */
.L_x_157:
[C---:B------:R-:W-:Y:S01]  /*2ea0*/  LEA R4, R11.reuse, UR6, 0x4 ;  /* 0x000000060b047c11 */ /* 0x040fe2000f8e20ff */
[----:B-1----:R-:W-:Y:S01]  /*2eb0*/  VIADD R2, R2, 0xc0 ;  /* 0x000000c002027836 */ /* 0x002fe20000000000 */
[----:B------:R-:W-:Y:S01]  /*2ec0*/  SEL R8, R8, RZ, P0 ;  /* 0x000000ff08087207 */ /* 0x000fe20000000000 */
[----:B------:R-:W-:-:S03]  /*2ed0*/  VIADD R11, R11, 0x1 ;  /* 0x000000010b0b7836 */ /* 0x000fc60000000000 */
[----:B------:R-:W1:Y:S01]  /*2ee0*/  LDS.128 R4, [R4+0x140] ;  /* 0x0001400004047984 */ /* 0x000e620000000c00 */
[----:B------:R-:W-:Y:S02]  /*2ef0*/  PRMT R2, RZ, 0x654, R2 ;  /* 0x00000654ff027816 */ /* 0x000fe40000000002 */
[C---:B------:R-:W-:Y:S01]  /*2f00*/  ISETP.NE.AND P1, PT, R11.reuse, 0x2, PT ;  /* 0x000000020b00780c */ /* 0x040fe20003f25270 */
[----:B------:R-:W-:Y:S01]  /*2f10*/  @!PT LDS RZ, [RZ] ;  /* 0x00000000fffff984 */ /* 0x000fe20000000800 */
[----:B------:R-:W-:Y:S01]  /*2f20*/  @!PT LDS RZ, [RZ] ;  /* 0x00000000fffff984 */ /* 0x000fe20000000800 */
[----:B------:R-:W-:Y:S01]  /*2f30*/  @!PT LDS RZ, [RZ] ;  /* 0x00000000fffff984 */ /* 0x000fe20000000800 */
[----:B------:R-:W-:Y:S01]  /*2f40*/  @!PT LDS RZ, [RZ] ;  /* 0x00000000fffff984 */ /* 0x000fe20000000800 */
[----:B------:R2:W-:Y:S06]  /*2f50*/  MEMBAR.ALL.CTA ;  /* 0x0000000000007992 */ /* 0x0005ec0000008000 */
[----:B--2---:R-:W2:Y:S01]  /*2f60*/  FENCE.VIEW.ASYNC.S ;  /* 0x00000000000073c6 */ /* 0x004ea20000000000 */
[----:B------:R-:W-:Y:S01]  /*2f70*/  SEL R11, R11, RZ, P1 ;  /* 0x000000ff0b0b7207 */ /* 0x000fe20000800000 */
[----:B--2---:R2:W-:Y:S01]  /*2f80*/  SYNCS.ARRIVE.TRANS64.RED.A1T0 RZ, [R2+URZ], RZ ;  /* 0x000000ff02ff79a7 */ /* 0x0045e200081004ff */
[----:B-1----:R-:W-:-:S02]  /*2f90*/  LOP3.LUT P3, RZ, R6, 0x1, RZ, 0xc0, !PT ;  /* 0x0000000106ff7812 */ /* 0x002fc4000786c0ff */
[----:B------:R-:W-:-:S04]  /*2fa0*/  SEL R5, RZ, 0x1, P1 ;  /* 0x00000001ff057807 */ /* 0x000fc80000800000 */
[----:B------:R-:W-:Y:S02]  /*2fb0*/  LOP3.LUT R10, R10, R5, RZ, 0x3c, !PT ;  /* 0x000000050a0a7212 */ /* 0x000fe400078e3cff */
[----:B--2---:R-:W-:-:S04]  /*2fc0*/  SEL R2, RZ, 0x1, P0 ;  /* 0x00000001ff027807 */ /* 0x004fc80000000000 */
[----:B------:R-:W-:Y:S01]  /*2fd0*/  LOP3.LUT R9, R9, R2, RZ, 0x3c, !PT ;  /* 0x0000000209097212 */ /* 0x000fe200078e3cff */
[----:B------:R-:W-:Y:S06]  /*2fe0*/  @P3 BRA `(.L_x_53) ;  /* 0xfffffffc002c3947 */ /* 0x000fec000383ffff */
[----:B------:R-:W-:Y:S01]  /*2ff0*/  ULEA UR4, UR5, UR6, 0x3 ;  /* 0x0000000605047291 */ /* 0x000fe2000f8e18ff */
[----:B------:R-:W-:-:S08]  /*3000*/  SHF.L.U32 R3, R12, 0x1f, RZ ;  /* 0x0000001f0c037819 */ /* 0x000fd000000006ff */
[----:B------:R-:W1:Y:S02]  /*3010*/  SYNCS.PHASECHK.TRANS64 P0, [UR4+0xc0], R3 ;  /* 0x0000c003ff0075a7 */ /* 0x000e640008001004 */
[----:B-1----:R-:W-:Y:S05]  /*3020*/  @P0 BRA `(.L_x_54) ;  /* 0x0000000000080947 */ /* 0x002fea0003800000 */
[----:B------:R-:W1:Y:S02]  /*3030*/  SYNCS.PHASECHK.TRANS64.TRYWAIT P0, [UR4+0xc0], R3 ;  /* 0x0000c003ff0075a7 */ /* 0x000e640008001104 */
[----:B-1----:R-:W-:Y:S05]  /*3040*/  @!P0 BRA `(.L_x_55) ;  /* 0x0000006800a08947 */ /* 0x002fea0003800000 */
.L_x_54:
[----:B------:R-:W-:-:S04]  /*3050*/  UIADD3 UR7, UPT, UPT, UR5, 0x1, URZ ;  /* 0x0000000105077890 */ /* 0x000fc8000fffe0ff */
[----:B------:R-:W-:-:S04]  /*3060*/  UISETP.NE.AND UP0, UPT, UR7, 0x2, UPT ;  /* 0x000000020700788c */ /* 0x000fc8000bf05270 */
[----:B------:R-:W-:Y:S02]  /*3070*/  USEL UR8, URZ, 0x1, UP0 ;  /* 0x00000001ff087887 */ /* 0x000fe40008000000 */
[----:B------:R-:W-:-:S04]  /*3080*/  USEL UR7, UR7, URZ, UP0 ;  /* 0x000000ff07077287 */ /* 0x000fc80008000000 */
[----:B------:R-:W-:Y:S01]  /*3090*/  ULEA UR7, UR7, UR6, 0x3 ;  /* 0x0000000607077291 */ /* 0x000fe2000f8e18ff */
[----:B-1----:R-:W-:-:S04]  /*30a0*/  LOP3.LUT R3, R12, UR8, RZ, 0x3c, !PT ;  /* 0x000000080c037c12 */ /* 0x002fc8000f8e3cff */
[----:B------:R-:W-:-:S04]  /*30b0*/  SHF.L.U32 R0, R3, 0x1f, RZ ;  /* 0x0000001f03007819 */ /* 0x000fc800000006ff */
[----:B------:R-:W1:Y:S02]  /*30c0*/  SYNCS.PHASECHK.TRANS64 P0, [UR7+0xc0], R0 ;  /* 0x0000c000ff0075a7 */ /* 0x000e640008001007 */
[----:B-1----:R-:W-:Y:S05]  /*30d0*/  @P0 EXIT ;  /* 0x000000000000094d */ /* 0x002fea0003800000 */
[----:B------:R-:W-:Y:S02]  /*30e0*/  SHF.L.U32 R3, R3, 0x1f, RZ ;  /* 0x0000001f03037819 */ /* 0x000fe400000006ff */
[----:B------:R-:W-:-:S07]  /*30f0*/  MOV R0, UR7 ;  /* 0x0000000700007c02 */ /* 0x000fce0008000f00 */
.L_x_56:
[----:B-1----:R1:W2:Y:S02]  /*3100*/  SYNCS.PHASECHK.TRANS64.TRYWAIT P0, [R0+URZ+0xc0], R3 ;  /* 0x0000c003000075a7 */ /* 0x0022a400080011ff */
[----:B--2---:R-:W-:Y:S05]  /*3110*/  @!P0 NANOSLEEP.SYNCS 0x989680 ;  /* 0x009896800000895d */ /* 0x004fea0003900000 */
[----:B------:R-:W2:Y:S02]  /*3120*/  @!P0 SYNCS.PHASECHK.TRANS64 P0, [R0+URZ+0xc0], R3 ;  /* 0x0000c003000085a7 */ /* 0x000ea400080010ff */
[----:B--2---:R-:W-:Y:S05]  /*3130*/  @P0 EXIT ;  /* 0x000000000000094d */ /* 0x004fea0003800000 */
[----:B------:R-:W-:Y:S05]  /*3140*/  BRA `(.L_x_56) ;  /* 0xfffffffc00ec7947 */ /* 0x000fea000383ffff */
.L_x_49:
[----:B------:R-:W-:Y:S05]  /*3150*/  BRA.U UP4, `(.L_x_57) ;  /* 0x0000000d04bc7547 */ /* 0x000fea000b800000 */
[----:B------:R-:W-:Y:S01]  /*3160*/  UMOV UR4, 0x40 ;  /* 0x0000004000047882 */ /* 0x000fe20000000000 */
[----:B------:R-:W-:Y:S01]  /*3170*/  NOP ;  /* 0x0000000000007918 */ /* 0x000fe20000000000 */
[----:B------:R-:W-:Y:S01]  /*3180*/  ULEA UR5, UR47, UR4, 0x18 ;  /* 0x000000042f057291 */ /* 0x000fe2000f8ec0ff */
[----:B------:R-:W-:Y:S02]  /*3190*/  UMOV UR6, 0x400 ;  /* 0x0000040000067882 */ /* 0x000fe40000000000 */
[----:B------:R-:W-:-:S06]  /*31a0*/  ULEA UR6, UR47, UR6, 0x18 ;  /* 0x000000062f067291 */ /* 0x000fcc000f8ec0ff */
[----:B------:R-:W1:Y:S02]  /*31b0*/  LDS.U8 R0, [UR5+0x1c] ;  /* 0x00001c05ff007984 */ /* 0x000e640008000000 */
[----:B-1----:R-:W-:-:S13]  /*31c0*/  ISETP.NE.AND P0, PT, R0, RZ, PT ;  /* 0x000000ff0000720c */ /* 0x002fda0003f05270 */
[----:B------:R-:W-:Y:S05]  /*31d0*/  @P0 BRA `(.L_x_58) ;  /* 0x0000000000580947 */ /* 0x000fea0003800000 */
[----:B------:R-:W-:-:S13]  /*31e0*/  ELECT P0, URZ, PT ;  /* 0x0000000000ff782f */ /* 0x000fda0003800000 */
[----:B------:R-:W-:Y:S05]  /*31f0*/  @!P0 BRA `(.L_x_59) ;  /* 0x0000000000608947 */ /* 0x000fea0003800000 */
[----:B------:R-:W-:Y:S01]  /*3200*/  UMOV UR4, 0x10 ;  /* 0x0000001000047882 */ /* 0x000fe20000000000 */
[----:B------:R-:W-:Y:S01]  /*3210*/  HFMA2 R0, -RZ, RZ, 0, 5.9604644775390625e-08 ;  /* 0x00000001ff007431 */ /* 0x000fe200000001ff */
[----:B------:R-:W-:-:S03]  /*3220*/  MOV R3, 0xffff ;  /* 0x0000ffff00037802 */ /* 0x000fc60000000f00 */
[----:B------:R-:W-:Y:S04]  /*3230*/  DEPBAR.LE SB1, 0x36 ;  /* 0x00009d800000791a */ /* 0x000fe80000000000 */
[----:B------:R-:W1:Y:S02]  /*3240*/  UTCATOMSWS.FIND_AND_SET.ALIGN UP0, UR4, UR4 ;  /* 0x00000004000475e3 */ /* 0x000e640008000800 */
[----:B-1----:R-:W-:Y:S01]  /*3250*/  MOV R4, UR4 ;  /* 0x0000000400047c02 */ /* 0x002fe20008000f00 */
[----:B------:R-:W-:Y:S06]  /*3260*/  BRA.U UP0, `(.L_x_60) ;  /* 0x0000000100187547 */ /* 0x000fec000b800000 */
.L_x_61:
[----:B------:R-:W-:Y:S05]  /*3270*/  NANOSLEEP 0x64 ;  /* 0x000000640000795d */ /* 0x000fea0003800000 */
[----:B------:R-:W-:-:S05]  /*3280*/  UMOV UR4, 0x10 ;  /* 0x0000001000047882 */ /* 0x000fca0000000000 */
[----:B------:R-:W-:Y:S04]  /*3290*/  DEPBAR.LE SB1, 0x36 ;  /* 0x00009d800000791a */ /* 0x000fe80000000000 */
[----:B------:R-:W1:Y:S02]  /*32a0*/  UTCATOMSWS.FIND_AND_SET.ALIGN UP0, UR4, UR4 ;  /* 0x00000004000475e3 */ /* 0x000e640008000800 */
[----:B-1----:R-:W-:Y:S01]  /*32b0*/  MOV R4, UR4 ;  /* 0x0000000400047c02 */ /* 0x002fe20008000f00 */
[----:B------:R-:W-:Y:S05]  /*32c0*/  BRA.U !UP0, `(.L_x_61) ;  /* 0xfffffffd08e87547 */ /* 0x000fea000b83ffff */
.L_x_60:
[-C--:B------:R-:W-:Y:S02]  /*32d0*/  SHF.L.U32 R3, R3, R4.reuse, RZ ;  /* 0x0000000403037219 */ /* 0x080fe400000006ff */
[----:B------:R-:W-:Y:S01]  /*32e0*/  SHF.L.U32 R0, R0, R4, RZ ;  /* 0x0000000400007219 */ /* 0x000fe200000006ff */
[----:B------:R-:W-:Y:S02]  /*32f0*/  IMAD.SHL.U32 R4, R4, 0x20, RZ ;  /* 0x0000002004047824 */ /* 0x000fe400078e00ff */
[----:B------:R1:W-:Y:S04]  /*3300*/  ATOMS.OR RZ, [UR5+0x14], R3 ;  /* 0x00001403ffff798c */ /* 0x0003e8000b000005 */
[----:B------:R1:W-:Y:S04]  /*3310*/  ATOMS.OR RZ, [UR5+0x18], R0 ;  /* 0x00001800ffff798c */ /* 0x0003e8000b000005 */
[----:B------:R1:W-:Y:S01]  /*3320*/  STS [UR6+0x160], R4 ;  /* 0x00016004ff007988 */ /* 0x0003e20008000806 */
[----:B------:R-:W-:Y:S05]  /*3330*/  BRA `(.L_x_59) ;  /* 0x0000000000107947 */ /* 0x000fea0003800000 */
.L_x_58:
[----:B------:R-:W-:Y:S02]  /*3340*/  MOV R0, 0xffffffff ;  /* 0xffffffff00007802 */ /* 0x000fe40000000f00 */
[----:B------:R-:W-:-:S03]  /*3350*/  MOV R4, 0x3380 ;  /* 0x0000338000047802 */ /* 0x000fc60000000f00 */
[----:B------:R1:W-:Y:S04]  /*3360*/  STS [UR6+0x160], R0 ;  /* 0x00016000ff007988 */ /* 0x0003e80008000806 */
[----:B-1---5:R-:W-:Y:S05]  /*3370*/  CALL.REL.NOINC `($__internal_1_$__cuda_sm10x_tcgen05_guardrail_trap_phase_invalid_during_alloc) ;  /* 0x0000006c00ec7944 */ /* 0x022fea0003c00000 */
.L_x_59:
[----:B------:R-:W-:Y:S05]  /*3380*/  WARPSYNC.ALL ;  /* 0x0000000000007948 */ /* 0x000fea0003800000 */
[----:B------:R-:W2:Y:S01]  /*3390*/  S2UR UR4, SR_CgaCtaId ;  /* 0x00000000000479c3 */ /* 0x000ea20000008800 */
[----:B------:R-:W-:Y:S01]  /*33a0*/  UMOV UR26, 0x400 ;  /* 0x00000400001a7882 */ /* 0x000fe20000000000 */
[----:B------:R-:W-:-:S06]  /*33b0*/  NOP ;  /* 0x0000000000007918 */ /* 0x000fcc0000000000 */
[----:B------:R-:W-:Y:S06]  /*33c0*/  BAR.ARV 0x6, 0xa0 ;  /* 0x0182800000007b1d */ /* 0x000fec0000002000 */
[----:B------:R-:W3:Y:S01]  /*33d0*/  LDCU UR5, c[0x0][0x38c] ;  /* 0x00007180ff0577ac */ /* 0x000ee20008000800 */
[----:B------:R-:W-:Y:S01]  /*33e0*/  LOP3.LUT R2, R2, 0xffff, RZ, 0xc0, !PT ;  /* 0x0000ffff02027812 */ /* 0x000fe200078ec0ff */
[----:B------:R-:W-:Y:S01]  /*33f0*/  IMAD.MOV.U32 R11, RZ, RZ, 0x1 ;  /* 0x00000001ff0b7424 */ /* 0x000fe200078e00ff */
[----:B------:R-:W-:Y:S01]  /*3400*/  CS2R R8, SRZ ;  /* 0x0000000000087805 */ /* 0x000fe2000001ff00 */
[----:B------:R-:W4:Y:S01]  /*3410*/  LDCU UR7, c[0x0][0x38c] ;  /* 0x00007180ff0777ac */ /* 0x000f220008000800 */
[----:B------:R-:W-:Y:S01]  /*3420*/  R2UR UR27, R2 ;  /* 0x00000000021b72ca */ /* 0x000fe200000e0000 */
[----:B------:R-:W-:Y:S01]  /*3430*/  IMAD.MOV.U32 R10, RZ, RZ, RZ ;  /* 0x000000ffff0a7224 */ /* 0x000fe200078e00ff */
[----:B------:R-:W-:Y:S01]  /*3440*/  UMOV UR31, URZ ;  /* 0x000000ff001f7c82 */ /* 0x000fe20008000000 */
[----:B------:R-:W-:Y:S01]  /*3450*/  UMOV UR22, URZ ;  /* 0x000000ff00167c82 */ /* 0x000fe20008000000 */
[----:B--2---:R-:W-:Y:S01]  /*3460*/  ULEA UR26, UR4, UR26, 0x18 ;  /* 0x0000001a041a7291 */ /* 0x004fe2000f8ec0ff */
[----:B------:R-:W-:Y:S01]  /*3470*/  UMOV UR38, 0x0 ;  /* 0x0000000000267882 */ /* 0x000fe20000000000 */
[----:B------:R-:W-:-:S02]  /*3480*/  UMOV UR39, 0x8200010 ;  /* 0x0820001000277882 */ /* 0x000fc40000000000 */
[----:B------:R-:W-:Y:S02]  /*3490*/  UIADD3 UR4, UPT, UPT, UR26, 0x8400, URZ ;  /* 0x000084001a047890 */ /* 0x000fe4000fffe0ff */
[----:B------:R-:W-:Y:S02]  /*34a0*/  UIADD3 UR6, UPT, UPT, UR26, 0x20400, URZ ;  /* 0x000204001a067890 */ /* 0x000fe4000fffe0ff */
[----:B---3--:R-:W-:Y:S01]  /*34b0*/  UIADD3 UR5, UPT, UPT, UR5, 0x3f, URZ ;  /* 0x0000003f05057890 */ /* 0x008fe2000fffe0ff */
[----:B-1----:R-:W1:Y:S01]  /*34c0*/  LDS R0, [UR26+0x160] ;  /* 0x0001601aff007984 */ /* 0x002e620008000800 */
[----:B------:R-:W-:Y:S01]  /*34d0*/  UMOV UR36, 0x0 ;  /* 0x0000000000247882 */ /* 0x000fe20000000000 */
[----:B------:R-:W-:Y:S01]  /*34e0*/  UMOV UR37, 0x8200010 ;  /* 0x0820001000257882 */ /* 0x000fe20000000000 */
[----:B------:R-:W-:Y:S02]  /*34f0*/  USHF.R.S32.HI UR40, URZ, 0x1f, UR5 ;  /* 0x0000001fff287899 */ /* 0x000fe40008011405 */
[----:B----4-:R-:W-:-:S02]  /*3500*/  UISETP.GE.AND UP4, UPT, UR7, 0x1, UPT ;  /* 0x000000010700788c */ /* 0x010fc4000bf86270 */
[----:B------:R-:W-:Y:S02]  /*3510*/  ULEA.HI UR40, UR40, UR5, URZ, 0x6 ;  /* 0x0000000528287291 */ /* 0x000fe4000f8f30ff */
[----:B------:R-:W-:Y:S02]  /*3520*/  USHF.R.U32.HI UR5, URZ, 0x4, UR4 ;  /* 0x00000004ff057899 */ /* 0x000fe40008011604 */
[----:B------:R-:W-:Y:S02]  /*3530*/  USHF.R.S32.HI UR40, URZ, 0x6, UR40 ;  /* 0x00000006ff287899 */ /* 0x000fe40008011428 */
[----:B------:R-:W-:Y:S02]  /*3540*/  USHF.R.U32.HI UR4, URZ, 0x4, UR6 ;  /* 0x00000004ff047899 */ /* 0x000fe40008011606 */
[----:B------:R-:W-:Y:S02]  /*3550*/  UISETP.LT.AND UP0, UPT, UR40, 0x1, UPT ;  /* 0x000000012800788c */ /* 0x000fe4000bf01270 */
[----:B------:R-:W-:-:S02]  /*3560*/  ULOP3.LUT UR5, UR5, 0x3fff, URZ, 0xc0, !UPT ;  /* 0x00003fff05057892 */ /* 0x000fc4000f8ec0ff */
[----:B------:R-:W-:Y:S02]  /*3570*/  ULOP3.LUT UR4, UR4, 0x3fff, URZ, 0xc0, !UPT ;  /* 0x00003fff04047892 */ /* 0x000fe4000f8ec0ff */
[----:B------:R-:W-:Y:S02]  /*3580*/  USEL UR41, UR40, 0x1, !UP0 ;  /* 0x0000000128297887 */ /* 0x000fe4000c000000 */
[----:B------:R-:W-:Y:S02]  /*3590*/  ULOP3.LUT UR28, UR5, 0x10000, URZ, 0xfc, !UPT ;  /* 0x00010000051c7892 */ /* 0x000fe4000f8efcff */
[----:B------:R-:W-:Y:S02]  /*35a0*/  ULOP3.LUT UR29, UR4, 0x10000, URZ, 0xfc, !UPT ;  /* 0x00010000041d7892 */ /* 0x000fe4000f8efcff */
[----:B------:R-:W-:Y:S01]  /*35b0*/  UIADD3 UR41, UPT, UPT, -UR41, URZ, URZ ;  /* 0x000000ff29297290 */ /* 0x000fe2000fffe1ff */
[----:B------:R-:W-:Y:S01]  /*35c0*/  UMOV UR34, 0x0 ;  /* 0x0000000000227882 */ /* 0x000fe20000000000 */
[----:B------:R-:W-:Y:S01]  /*35d0*/  UMOV UR35, 0x8200010 ;  /* 0x0820001000237882 */ /* 0x000fe20000000000 */
[----:B------:R-:W-:Y:S01]  /*35e0*/  UMOV UR32, 0x0 ;  /* 0x0000000000207882 */ /* 0x000fe20000000000 */
[----:B------:R-:W-:Y:S01]  /*35f0*/  UMOV UR33, 0x8200010 ;  /* 0x0820001000217882 */ /* 0x000fe20000000000 */
[----:B-1----:R-:W-:-:S15]  /*3600*/  R2UR UR42, R0 ;  /* 0x00000000002a72ca */ /* 0x002fde00000e0000 */
.L_x_68:
[----:B------:R-:W-:Y:S02]  /*3610*/  LEA R0, R10, UR26, 0x3 ;  /* 0x0000001a0a007c11 */ /* 0x000fe4000f8e18ff */
[----:B------:R-:W-:Y:S02]  /*3620*/  SHF.L.U32 R5, R9, 0x1f, RZ ;  /* 0x0000001f09057819 */ /* 0x000fe400000006ff */
[----:B------:R-:W-:Y:S01]  /*3630*/  PLOP3.LUT P0, PT, PT, PT, UP4, 0x80, 0x8 ;  /* 0x000000000008781c */ /* 0x000fe20003f0f048 */
[----:B------:R-:W-:Y:S01]  /*3640*/  VIADD R3, R0, 0xc0 ;  /* 0x000000c000037836 */ /* 0x000fe20000000000 */
[----:B-1----:R-:W1:Y:S02]  /*3650*/  SYNCS.PHASECHK.TRANS64.TRYWAIT P1, [R0+URZ+0xb0], R5 ;  /* 0x0000b005000075a7 */ /* 0x002e6400080211ff */
[----:B-1-3--:R-:W-:Y:S09]  /*3660*/  @!P1 BRA `(.L_x_62) ;  /* 0x0000006400309947 */ /* 0x00aff20003800000 */
.L_x_159:
[----:B------:R-:W-:Y:S01]  /*3670*/  LEA R4, R10, UR26, 0x4 ;  /* 0x0000001a0a047c11 */ /* 0x000fe2000f8e20ff */
[----:B------:R-:W-:Y:S01]  /*3680*/  @UP4 ULEA UR4, UR22, UR26, 0x3 ;  /* 0x0000001a16044291 */ /* 0x000fe2000f8e18ff */
[----:B------:R-:W-:Y:S01]  /*3690*/  PLOP3.LUT P2, PT, PT, PT, PT, 0x80, 0x8 ;  /* 0x000000000008781c */ /* 0x000fe20003f4f070 */
[----:B------:R-:W-:Y:S01]  /*36a0*/  ULEA UR30, UR31, UR26, 0x3 ;  /* 0x0000001a1f1e7291 */ /* 0x000fe2000f8e18ff */
[----:B------:R-:W-:Y:S01]  /*36b0*/  PRMT R3, RZ, 0x654, R3 ;  /* 0x00000654ff037816 */ /* 0x000fe20000000003 */
[----:B------:R-:W-:Y:S01]  /*36c0*/  ULEA UR11, UR31, UR42, 0x7 ;  /* 0x0000002a1f0b7291 */ /* 0x000fe2000f8e38ff */
[----:B-1----:R-:W1:Y:S01]  /*36d0*/  LDS.128 R4, [R4+0x140] ;  /* 0x0001400004047984 */ /* 0x002e620000000c00 */
[----:B------:R-:W-:Y:S02]  /*36e0*/  @P0 SHF.L.U32 R2, R8, 0x1f, RZ ;  /* 0x0000001f08020819 */ /* 0x000fe400000006ff */
[----:B------:R-:W-:Y:S01]  /*36f0*/  SHF.L.U32 R0, R11, 0x1f, RZ ;  /* 0x0000001f0b007819 */ /* 0x000fe200000006ff */
[----:B------:R-:W-:Y:S01]  /*3700*/  @!PT LDS RZ, [RZ] ;  /* 0x00000000fffff984 */ /* 0x000fe20000000800 */
[----:B------:R-:W-:Y:S01]  /*3710*/  @!PT LDS RZ, [RZ] ;  /* 0x00000000fffff984 */ /* 0x000fe20000000800 */
[----:B------:R-:W-:Y:S01]  /*3720*/  @!PT LDS RZ, [RZ] ;  /* 0x00000000fffff984 */ /* 0x000fe20000000800 */
[----:B------:R-:W-:Y:S01]  /*3730*/  @!PT LDS RZ, [RZ] ;  /* 0x00000000fffff984 */ /* 0x000fe20000000800 */
[----:B------:R2:W-:Y:S06]  /*3740*/  MEMBAR.ALL.CTA ;  /* 0x0000000000007992 */ /* 0x0005ec0000008000 */
[----:B--2---:R-:W2:Y:S02]  /*3750*/  FENCE.VIEW.ASYNC.S ;  /* 0x00000000000073c6 */ /* 0x004ea40000000000 */
[----:B--2---:R2:W-:Y:S01]  /*3760*/  SYNCS.ARRIVE.TRANS64.RED.A1T0 RZ, [R3+URZ], RZ ;  /* 0x000000ff03ff79a7 */ /* 0x0045e200081004ff */
[----:B------:R2:W3:Y:S01]  /*3770*/  @P0 SYNCS.PHASECHK.TRANS64.TRYWAIT P2, [UR4], R2 ;  /* 0x00000002ff0005a7 */ /* 0x0004e20008041104 */
[----:B-1----:R-:W-:Y:S01]  /*3780*/  LOP3.LUT P1, RZ, R6, 0x1, RZ, 0xc0, !PT ;  /* 0x0000000106ff7812 */ /* 0x002fe2000782c0ff */
[----:B------:R-:W1:Y:S02]  /*3790*/  SYNCS.PHASECHK.TRANS64.TRYWAIT P0, [UR30+0xf0], R0 ;  /* 0x0000f000ff0075a7 */ /* 0x000e64000800111e */
[----:B-123--:R-:W-:Y:S10]  /*37a0*/  @!P0 BRA `(.L_x_63) ;  /* 0x0000006000f48947 */ /* 0x00eff40003800000 */
.L_x_161:
[----:B------:R-:W-:Y:S01]  /*37b0*/  IADD3 R10, PT, PT, R10, 0x1, RZ ;  /* 0x000000010a0a7810 */ /* 0x000fe20007ffe0ff */
[----:B------:R-:W-:Y:S06]  /*37c0*/  BRA.U !UP4, `(.L_x_64) ;  /* 0x000000010cc07547 */ /* 0x000fec000b800000 */
[----:B------:R-:W-:Y:S01]  /*37d0*/  UPLOP3.LUT UP2, UPT, UPT, UPT, UPT, 0x40, 0x4 ;  /* 0x000000000004789c */ /* 0x000fe20003f4e870 */
[----:B------:R-:W-:Y:S01]  /*37e0*/  UMOV UR24, UR41 ;  /* 0x0000002900187c82 */ /* 0x000fe20008000000 */
[----:B------:R-:W-:Y:S01]  /*37f0*/  UMOV UR23, UR40 ;  /* 0x0000002800177c82 */ /* 0x000fe20008000000 */
[----:B------:R-:W-:-:S08]  /*3800*/  UMOV UR10, UR22 ;  /* 0x00000016000a7c82 */ /* 0x000fd00008000000 */
.L_x_67:
[----:B------:R-:W-:Y:S02]  /*3810*/  UIADD3 UR24, UPT, UPT, UR24, 0x1, URZ ;  /* 0x0000000118187890 */ /* 0x000fe4000fffe0ff */
[----:B--2---:R-:W-:Y:S02]  /*3820*/  ULEA UR5, UR10, UR26, 0x3 ;  /* 0x0000001a0a057291 */ /* 0x004fe4000f8e18ff */
[----:B------:R-:W-:Y:S01]  /*3830*/  UISETP.NE.AND UP3, UPT, UR24, URZ, UPT ;  /* 0x000000ff1800728c */ /* 0x000fe2000bf65270 */
[----:B---3--:R-:W-:Y:S10]  /*3840*/  @P2 BRA `(.L_x_65) ;  /* 0x00000000000c2947 */ /* 0x008ff40003800000 */
[----:B-1----:R-:W-:Y:S04]  /*3850*/  SHF.L.U32 R3, R8, 0x1f, RZ ;  /* 0x0000001f08037819 */ /* 0x002fe800000006ff */
[----:B------:R-:W1:Y:S02]  /*3860*/  SYNCS.PHASECHK.TRANS64.TRYWAIT P0, [UR5], R3 ;  /* 0x00000003ff0075a7 */ /* 0x000e640008001105 */
[----:B-1----:R-:W-:Y:S05]  /*3870*/  @!P0 BRA `(.L_x_66) ;  /* 0x0000006000d88947 */ /* 0x002fea0003800000 */
.L_x_65:
[----:B------:R-:W-:Y:S01]  /*3880*/  UISETP.NE.AND UP0, UPT, UR23, 0x1, UPT ;  /* 0x000000011700788c */ /* 0x000fe2000bf05270 */
[----:B------:R-:W-:Y:S01]  /*3890*/  PLOP3.LUT P2, PT, PT, PT, PT, 0x80, 0x8 ;  /* 0x000000000008781c */ /* 0x000fe20003f4f070 */
[----:B------:R-:W-:Y:S02]  /*38a0*/  UIADD3 UR4, UPT, UPT, UR10, 0x1, URZ ;  /* 0x000000010a047890 */ /* 0x000fe4000fffe0ff */
[----:B------:R-:W-:Y:S02]  /*38b0*/  UIADD3 UR25, UPT, UPT, UR5, 0x30, URZ ;  /* 0x0000003005197890 */ /* 0x000fe4000fffe0ff */
[----:B------:R-:W-:Y:S01]  /*38c0*/  UISETP.NE.AND UP1, UPT, UR4, 0x6, UPT ;  /* 0x000000060400788c */ /* 0x000fe2000bf25270 */
[----:B------:R-:W-:Y:S01]  /*38d0*/  PLOP3.LUT P0, PT, PT, PT, UP0, 0x80, 0x8 ;  /* 0x000000000008781c */ /* 0x000fe20003f0f008 */
[----:B------:R-:W-:Y:S02]  /*38e0*/  UIADD3 UR23, UPT, UPT, UR23, -0x1, URZ ;  /* 0xffffffff17177890 */ /* 0x000fe4000fffe0ff */
[----:B------:R-:W-:Y:S02]  /*38f0*/  USEL UR6, URZ, 0x1, UP1 ;  /* 0x00000001ff067887 */ /* 0x000fe40008800000 */
[----:B------:R-:W-:Y:S01]  /*3900*/  USEL UR22, UR4, URZ, UP1 ;  /* 0x000000ff04167287 */ /* 0x000fe20008800000 */
[----:B------:R-:W-:Y:S01]  /*3910*/  UMOV UR7, 0x40004040 ;  /* 0x4000404000077882 */ /* 0x000fe20000000000 */
[----:B------:R-:W-:Y:S02]  /*3920*/  UMOV UR5, 0x40004040 ;  /* 0x4000404000057882 */ /* 0x000fe40000000000 */
[----:B------:R-:W-:Y:S01]  /*3930*/  @UP0 ULEA UR4, UR22, UR26, 0x3 ;  /* 0x0000001a16040291 */ /* 0x000fe2000f8e18ff */
[----:B------:R-:W-:Y:S01]  /*3940*/  LOP3.LUT R8, R8, UR6, RZ, 0x3c, !PT ;  /* 0x0000000608087c12 */ /* 0x000fe2000f8e3cff */
[----:B------:R-:W-:Y:S01]  /*3950*/  ULEA UR6, UR10, UR29, 0xa ;  /* 0x0000001d0a067291 */ /* 0x000fe2000f8e50ff */
[----:B------:R-:W-:Y:S02]  /*3960*/  UMOV UR21, 0x40004040 ;  /* 0x4000404000157882 */ /* 0x000fe40000000000 */
[----:B-1----:R-:W-:Y:S01]  /*3970*/  @P0 SHF.L.U32 R0, R8, 0x1f, RZ ;  /* 0x0000001f08000819 */ /* 0x002fe200000006ff */
[----:B------:R-:W-:Y:S02]  /*3980*/  UIADD3 UR20, UPT, UPT, UR6, 0x2, URZ ;  /* 0x0000000206147890 */ /* 0x000fe4000fffe0ff */
[----:B------:R-:W-:Y:S01]  /*3990*/  UIADD3 UR16, UPT, UPT, UR6, 0x4, URZ ;  /* 0x0000000406107890 */ /* 0x000fe2000fffe0ff */
[----:B------:R2:W3:Y:S01]  /*39a0*/  @P0 SYNCS.PHASECHK.TRANS64.TRYWAIT P2, [UR4], R0 ;  /* 0x00000000ff0005a7 */ /* 0x0004e20008041104 */
[----:B------:R-:W-:Y:S02]  /*39b0*/  ULEA UR4, UR10, UR28, 0xa ;  /* 0x0000001c0a047291 */ /* 0x000fe4000f8e50ff */
[----:B------:R-:W-:Y:S02]  /*39c0*/  UIADD3 UR12, UPT, UPT, UR6, 0x6, URZ ;  /* 0x00000006060c7890 */ /* 0x000fe4000fffe0ff */
[----:B------:R-:W-:Y:S02]  /*39d0*/  UIADD3 UR18, UPT, UPT, UR4, 0x2, URZ ;  /* 0x0000000204127890 */ /* 0x000fe4000fffe0ff */
[----:B------:R-:W-:Y:S02]  /*39e0*/  UIADD3 UR14, UPT, UPT, UR4, 0x4, URZ ;  /* 0x00000004040e7890 */ /* 0x000fe4000fffe0ff */
[----:B------:R-:W-:Y:S01]  /*39f0*/  UIADD3 UR8, UPT, UPT, UR4, 0x6, URZ ;  /* 0x0000000604087890 */ /* 0x000fe2000fffe0ff */
[----:B------:R2:W-:Y:S01]  /*3a00*/  UTCHMMA gdesc[UR4], gdesc[UR6], tmem[UR11], tmem[UR38], idesc[UR39], UP2 ;  /* 0x00ff2606040075ea */ /* 0x0005e2000900000b */
[----:B------:R-:W-:Y:S01]  /*3a10*/  UPLOP3.LUT UP2, UPT, UPT, UPT, UPT, 0x80, 0x8 ;  /* 0x000000000008789c */ /* 0x000fe20003f4f070 */
[----:B------:R-:W-:Y:S01]  /*3a20*/  UMOV UR19, 0x40004040 ;  /* 0x4000404000137882 */ /* 0x000fe20000000000 */
[----:B------:R-:W-:Y:S01]  /*3a30*/  UMOV UR17, 0x40004040 ;  /* 0x4000404000117882 */ /* 0x000fe20000000000 */
[----:B------:R2:W-:Y:S01]  /*3a40*/  UTCHMMA gdesc[UR18], gdesc[UR20], tmem[UR11], tmem[UR36], idesc[UR37], UPT ;  /* 0x00ff2414120075ea */ /* 0x0005e2000b80000b */
[----:B------:R-:W-:Y:S01]  /*3a50*/  UMOV UR15, 0x40004040 ;  /* 0x40004040000f7882 */ /* 0x000fe20000000000 */
[----:B------:R-:W-:Y:S01]  /*3a60*/  UMOV UR13, 0x40004040 ;  /* 0x40004040000d7882 */ /* 0x000fe20000000000 */
[----:B------:R-:W-:Y:S01]  /*3a70*/  UMOV UR9, 0x40004040 ;  /* 0x4000404000097882 */ /* 0x000fe20000000000 */
[----:B------:R2:W-:Y:S01]  /*3a80*/  UTCHMMA gdesc[UR14], gdesc[UR16], tmem[UR11], tmem[UR34], idesc[UR35], UPT ;  /* 0x00ff22100e0075ea */ /* 0x0005e2000b80000b */
[----:B------:R2:W-:Y:S01]  /*3a90*/  UTCHMMA gdesc[UR8], gdesc[UR12], tmem[UR11], tmem[UR32], idesc[UR33], UPT ;  /* 0x00ff200c080075ea */ /* 0x0005e2000b80000b */
[----:B------:R2:W-:Y:S01]  /*3aa0*/  UTCBAR.MULTICAST [UR25], URZ, UR27 ;  /* 0x000000ff190073e9 */ /* 0x0005e2000800081b */
[----:B------:R-:W-:Y:S01]  /*3ab0*/  UMOV UR10, UR22 ;  /* 0x00000016000a7c82 */ /* 0x000fe20008000000 */
[----:B------:R-:W-:Y:S05]  /*3ac0*/  BRA.U UP3, `(.L_x_67) ;  /* 0xfffffffd03507547 */ /* 0x000fea000b83ffff */
.L_x_64:
[----:B--2---:R-:W-:Y:S01]  /*3ad0*/  UIADD3 UR4, UPT, UPT, UR31, 0x1, URZ ;  /* 0x000000011f047890 */ /* 0x004fe2000fffe0ff */
[C---:B------:R-:W-:Y:S01]  /*3ae0*/  ISETP.NE.AND P0, PT, R10.reuse, 0x2, PT ;  /* 0x000000020a00780c */ /* 0x040fe20003f05270 */
[----:B------:R-:W-:Y:S02]  /*3af0*/  UIADD3 UR5, UPT, UPT, UR30, 0xd0, URZ ;  /* 0x000000d01e057890 */ /* 0x000fe4000fffe0ff */
[----:B------:R-:W-:Y:S01]  /*3b00*/  UISETP.NE.AND UP0, UPT, UR4, 0x4, UPT ;  /* 0x000000040400788c */ /* 0x000fe2000bf05270 */
[----:B-1----:R-:W-:Y:S02]  /*3b10*/  SEL R0, RZ, 0x1, P0 ;  /* 0x00000001ff007807 */ /* 0x002fe40000000000 */
[----:B------:R-:W-:Y:S01]  /*3b20*/  SEL R10, R10, RZ, P0 ;  /* 0x000000ff0a0a7207 */ /* 0x000fe20000000000 */
[----:B------:R-:W-:Y:S01]  /*3b30*/  USEL UR6, URZ, 0x1, UP0 ;  /* 0x00000001ff067887 */ /* 0x000fe20008000000 */
[----:B------:R-:W-:Y:S01]  /*3b40*/  LOP3.LUT R9, R9, R0, RZ, 0x3c, !PT ;  /* 0x0000000009097212 */ /* 0x000fe200078e3cff */
[----:B------:R-:W-:Y:S01]  /*3b50*/  USEL UR31, UR4, URZ, UP0 ;  /* 0x000000ff041f7287 */ /* 0x000fe20008000000 */
[----:B------:R1:W-:Y:S03]  /*3b60*/  UTCBAR [UR5], URZ ;  /* 0x000000ff050073e9 */ /* 0x0003e600080000ff */
[----:B------:R-:W-:Y:S01]  /*3b70*/  LOP3.LUT R11, R11, UR6, RZ, 0x3c, !PT ;  /* 0x000000060b0b7c12 */ /* 0x000fe2000f8e3cff */
[----:B------:R-:W-:Y:S07]  /*3b80*/  @P1 BRA `(.L_x_68) ;  /* 0xfffffff800a01947 */ /* 0x000fee000383ffff */
[----:B------:R-:W2:Y:S01]  /*3b90*/  S2UR UR8, SR_CgaCtaId ;  /* 0x00000000000879c3 */ /* 0x000ea20000008800 */
[----:B------:R-:W-:Y:S01]  /*3ba0*/  ELECT P0, URZ, PT ;  /* 0x0000000000ff782f */ /* 0x000fe20003800000 */
[----:B------:R-:W-:Y:S01]  /*3bb0*/  IMAD.MOV.U32 R0, RZ, RZ, 0x1 ;  /* 0x00000001ff007424 */ /* 0x000fe200078e00ff */
[----:B------:R-:W-:Y:S01]  /*3bc0*/  UIADD3 UR26, UPT, UPT, UR26, 0xf0, URZ ;  /* 0x000000f01a1a7890 */ /* 0x000fe2000fffe0ff */
[----:B------:R-:W-:Y:S01]  /*3bd0*/  SHF.L.U32 R3, R11, 0x1f, RZ ;  /* 0x0000001f0b037819 */ /* 0x000fe200000006ff */
[----:B------:R-:W-:-:S03]  /*3be0*/  UMOV UR4, 0x40 ;  /* 0x0000004000047882 */ /* 0x000fc60000000000 */
[----:B------:R-:W-:Y:S01]  /*3bf0*/  UVIRTCOUNT.DEALLOC.SMPOOL 0x80 ;  /* 0x000000800000784c */ /* 0x000fe20000000000 */
[----:B--2---:R-:W-:Y:S02]  /*3c00*/  ULEA UR8, UR8, UR4, 0x18 ;  /* 0x0000000408087291 */ /* 0x004fe4000f8ec0ff */
[----:B------:R-:W-:-:S07]  /*3c10*/  ULEA UR4, UR31, UR26, 0x3 ;  /* 0x0000001a1f047291 */ /* 0x000fce000f8e18ff */
[----:B------:R2:W-:Y:S02]  /*3c20*/  @P0 STS.U8 [UR8+0x1c], R0 ;  /* 0x00001c00ff000988 */ /* 0x0005e40008000008 */
[----:B------:R-:W4:Y:S02]  /*3c30*/  SYNCS.PHASECHK.TRANS64.TRYWAIT P0, [UR4], R3 ;  /* 0x00000003ff0075a7 */ /* 0x000f240008001104 */
[----:B--2-4-:R-:W-:Y:S05]  /*3c40*/  @!P0 BRA `(.L_x_69) ;  /* 0x0000005c00fc8947 */ /* 0x014fea0003800000 */
.L_x_164:
[----:B------:R-:W-:-:S04]  /*3c50*/  UIADD3 UR4, UPT, UPT, UR31, 0x1, URZ ;  /* 0x000000011f047890 */ /* 0x000fc8000fffe0ff */
[----:B------:R-:W-:-:S04]  /*3c60*/  UISETP.NE.AND UP0, UPT, UR4, 0x4, UPT ;  /* 0x000000040400788c */ /* 0x000fc8000bf05270 */
[----:B------:R-:W-:Y:S02]  /*3c70*/  USEL UR6, URZ, 0x1, UP0 ;  /* 0x00000001ff067887 */ /* 0x000fe40008000000 */
[----:B------:R-:W-:-:S04]  /*3c80*/  USEL UR4, UR4, URZ, UP0 ;  /* 0x000000ff04047287 */ /* 0x000fc80008000000 */
[----:B-1----:R-:W-:Y:S01]  /*3c90*/  ULEA UR5, UR4, UR26, 0x3 ;  /* 0x0000001a04057291 */ /* 0x002fe2000f8e18ff */
[----:B------:R-:W-:-:S04]  /*3ca0*/  LOP3.LUT R2, R11, UR6, RZ, 0x3c, !PT ;  /* 0x000000060b027c12 */ /* 0x000fc8000f8e3cff */
[----:B--2---:R-:W-:-:S04]  /*3cb0*/  SHF.L.U32 R3, R2, 0x1f, RZ ;  /* 0x0000001f02037819 */ /* 0x004fc800000006ff */
[----:B------:R-:W1:Y:S02]  /*3cc0*/  SYNCS.PHASECHK.TRANS64.TRYWAIT P0, [UR5], R3 ;  /* 0x00000003ff0075a7 */ /* 0x000e640008001105 */
[----:B-1----:R-:W-:Y:S05]  /*3cd0*/  @!P0 BRA `(.L_x_70) ;  /* 0x0000005c00f08947 */ /* 0x002fea0003800000 */
.L_x_166:
        /* <DEDUP_REMOVED lines=9> */
.L_x_168:
[----:B------:R-:W-:-:S04]  /*3d70*/  UIADD3 UR4, UPT, UPT, UR4, 0x1, URZ ;  /* 0x0000000104047890 */ /* 0x000fc8000fffe0ff */
[----:B------:R-:W-:-:S04]  /*3d80*/  UISETP.NE.AND UP0, UPT, UR4, 0x4, UPT ;  /* 0x000000040400788c */ /* 0x000fc8000bf05270 */
[----:B------:R-:W-:Y:S02]  /*3d90*/  USEL UR5, URZ, 0x1, UP0 ;  /* 0x00000001ff057887 */ /* 0x000fe40008000000 */
[----:B------:R-:W-:-:S04]  /*3da0*/  USEL UR4, UR4, URZ, UP0 ;  /* 0x000000ff04047287 */ /* 0x000fc80008000000 */
[----:B------:R-:W-:Y:S01]  /*3db0*/  ULEA UR4, UR4, UR26, 0x3 ;  /* 0x0000001a04047291 */ /* 0x000fe2000f8e18ff */
[----:B-1----:R-:W-:-:S04]  /*3dc0*/  LOP3.LUT R3, R2, UR5, RZ, 0x3c, !PT ;  /* 0x0000000502037c12 */ /* 0x002fc8000f8e3cff */
[----:B------:R-:W-:-:S04]  /*3dd0*/  SHF.L.U32 R3, R3, 0x1f, RZ ;  /* 0x0000001f03037819 */ /* 0x000fc800000006ff */
[----:B------:R-:W1:Y:S02]  /*3de0*/  SYNCS.PHASECHK.TRANS64.TRYWAIT P0, [UR4], R3 ;  /* 0x00000003ff0075a7 */ /* 0x000e640008001104 */
[----:B-1----:R-:W-:Y:S05]  /*3df0*/  @!P0 BRA `(.L_x_72) ;  /* 0x0000005c00d88947 */ /* 0x002fea0003800000 */
.L_x_170:
[----:B------:R-:W-:Y:S01]  /*3e00*/  NOP ;  /* 0x0000000000007918 */ /* 0x000fe20000000000 */
[----:B-1----:R-:W1:Y:S01]  /*3e10*/  LDS R0, [UR8+0x14] ;  /* 0x00001408ff007984 */ /* 0x002e620008000800 */
[----:B------:R-:W-:Y:S01]  /*3e20*/  ULOP3.LUT UR4, UR42, 0xffff, URZ, 0xc0, !UPT ;  /* 0x0000ffff2a047892 */ /* 0x000fe2000f8ec0ff */
[----:B------:R-:W-:Y:S01]  /*3e30*/  UMOV UR5, 0xffff ;  /* 0x0000ffff00057882 */ /* 0x000fe20000000000 */
[----:B------:R-:W-:Y:S02]  /*3e40*/  UMOV UR6, 0x1 ;  /* 0x0000000100067882 */ /* 0x000fe40000000000 */
[----:B------:R-:W-:-:S04]  /*3e50*/  USHF.R.U32.HI UR4, URZ, 0x5, UR4 ;  /* 0x00000005ff047899 */ /* 0x000fc80008011604 */
[----:B------:R-:W-:Y:S02]  /*3e60*/  USHF.L.U32 UR5, UR5, UR4, URZ ;  /* 0x0000000405057299 */ /* 0x000fe400080006ff */
[----:B------:R-:W-:-:S04]  /*3e70*/  USHF.L.U32 UR4, UR6, UR4, URZ ;  /* 0x0000000406047299 */ /* 0x000fc800080006ff */
[----:B-1----:R-:W-:-:S04]  /*3e80*/  LOP3.LUT R0, R0, UR5, RZ, 0xc0, !PT ;  /* 0x0000000500007c12 */ /* 0x002fc8000f8ec0ff */
[----:B------:R-:W-:-:S13]  /*3e90*/  ISETP.NE.AND P0, PT, R0, UR5, PT ;  /* 0x0000000500007c0c */ /* 0x000fda000bf05270 */
[----:B------:R-:W-:Y:S05]  /*3ea0*/  @P0 BRA `(.L_x_73) ;  /* 0x0000000000580947 */ /* 0x000fea0003800000 */
[----:B------:R-:W1:Y:S02]  /*3eb0*/  LDS R0, [UR8+0x18] ;  /* 0x00001808ff007984 */ /* 0x000e640008000800 */
[----:B-1----:R-:W-:-:S04]  /*3ec0*/  LOP3.LUT R0, R0, UR4, RZ, 0xc0, !PT ;  /* 0x0000000400007c12 */ /* 0x002fc8000f8ec0ff */
[----:B------:R-:W-:-:S13]  /*3ed0*/  ISETP.NE.AND P0, PT, R0, UR4, PT ;  /* 0x0000000400007c0c */ /* 0x000fda000bf05270 */
[----:B------:R-:W-:Y:S05]  /*3ee0*/  @P0 BRA `(.L_x_74) ;  /* 0x00000000003c0947 */ /* 0x000fea0003800000 */
[----:B------:R-:W1:Y:S01]  /*3ef0*/  S2R R2, SR_LANEID ;  /* 0x0000000000027919 */ /* 0x000e620000000000 */
[----:B------:R-:W-:Y:S01]  /*3f00*/  ULOP3.LUT UR5, URZ, UR5, URZ, 0x33, !UPT ;  /* 0x00000005ff057292 */ /* 0x000fe2000f8e33ff */
[----:B------:R-:W-:Y:S01]  /*3f10*/  LOP3.LUT R4, RZ, UR4, RZ, 0x33, !PT ;  /* 0x00000004ff047c12 */ /* 0x000fe2000f8e33ff */
[----:B------:R-:W-:Y:S02]  /*3f20*/  VOTEU.ANY UR4, UPT, PT ;  /* 0x0000000000047886 */ /* 0x000fe400038e0100 */
[----:B------:R-:W-:Y:S01]  /*3f30*/  UFLO.U32 UR4, UR4 ;  /* 0x00000004000472bd */ /* 0x000fe200080e0000 */
[----:B------:R-:W2:Y:S01]  /*3f40*/  REDUX UR6, R4 ;  /* 0x00000000040673c4 */ /* 0x000ea20000000000 */
[----:B------:R-:W-:-:S06]  /*3f50*/  IMAD.U32 R0, RZ, RZ, UR5 ;  /* 0x00000005ff007e24 */ /* 0x000fcc000f8e00ff */
[----:B------:R4:W-:Y:S01]  /*3f60*/  UTCATOMSWS.AND URZ, UR5 ;  /* 0x0000000500ff79e3 */ /* 0x0009e20008000000 */
[----:B------:R-:W3:Y:S01]  /*3f70*/  REDUX UR7, R0 ;  /* 0x00000000000773c4 */ /* 0x000ee20000000000 */
[----:B-1----:R-:W-:Y:S01]  /*3f80*/  ISETP.EQ.U32.AND P0, PT, R2, UR4, PT ;  /* 0x0000000402007c0c */ /* 0x002fe2000bf02070 */
[----:B--2---:R-:W-:Y:S01]  /*3f90*/  IMAD.U32 R2, RZ, RZ, UR6 ;  /* 0x00000006ff027e24 */ /* 0x004fe2000f8e00ff */
[----:B---3--:R-:W-:-:S11]  /*3fa0*/  MOV R3, UR7 ;  /* 0x0000000700037c02 */ /* 0x008fd60008000f00 */
[----:B------:R4:W-:Y:S04]  /*3fb0*/  @P0 ATOMS.AND RZ, [UR8+0x14], R3 ;  /* 0x00001403ffff098c */ /* 0x0009e8000a800008 */
[----:B------:R4:W-:Y:S01]  /*3fc0*/  @P0 ATOMS.AND RZ, [UR8+0x18], R2 ;  /* 0x00001802ffff098c */ /* 0x0009e2000a800008 */
[----:B------:R-:W-:Y:S05]  /*3fd0*/  BRA `(.L_x_75) ;  /* 0x0000000000147947 */ /* 0x000fea0003800000 */
.L_x_74:
[----:B------:R-:W-:Y:S02]  /*3fe0*/  MOV R2, 0x4000 ;  /* 0x0000400000027802 */ /* 0x000fe40000000f00 */
[----:B---3-5:R-:W-:Y:S05]  /*3ff0*/  CALL.REL.NOINC `($__internal_0_$__cuda_sm10x_tcgen05_guardrail_trap_col_being_dealloced_not_returned_by_alloc) ;  /* 0x0000006000c07944 */ /* 0x028fea0003c00000 */
[----:B------:R-:W-:Y:S05]  /*4000*/  BRA `(.L_x_75) ;  /* 0x0000000000087947 */ /* 0x000fea0003800000 */
.L_x_73:
[----:B------:R-:W-:Y:S02]  /*4010*/  MOV R2, 0x4030 ;  /* 0x0000403000027802 */ /* 0x000fe40000000f00 */
[----:B---3-5:R-:W-:Y:S05]  /*4020*/  CALL.REL.NOINC `($__internal_2_$__cuda_sm10x_tcgen05_guardrail_trap_unallocated_columns_being_dealloced) ;  /* 0x0000006000cc7944 */ /* 0x028fea0003c00000 */
.L_x_75:
[----:B------:R-:W-:Y:S01]  /*4030*/  NOP ;  /* 0x0000000000007918 */ /* 0x000fe20000000000 */
[----:B----4-:R-:W-:Y:S05]  /*4040*/  EXIT ;  /* 0x000000000000794d */ /* 0x010fea0003800000 */
.L_x_57:
[----:B------:R-:W-:-:S09]  /*4050*/  UISETP.NE.OR UP0, UPT, UR17, 0x3, !UP3 ;  /* 0x000000031100788c */ /* 0x000fd2000df05670 */
[----:B------:R-:W-:Y:S05]  /*4060*/  BRA.U UP0, `(.L_x_76) ;  /* 0x0000001100547547 */ /* 0x000fea000b800000 */
[----:B------:R-:W1:Y:S01]  /*4070*/  LDCU UR31, c[0x0][0x370] ;  /* 0x00006e00ff1f77ac */ /* 0x000e620008000800 */
[----:B------:R-:W2:Y:S01]  /*4080*/  LDC.64 R16, c[0x0][0x348] ;  /* 0x0000d200ff107b82 */ /* 0x000ea20000000a00 */
[----:B------:R-:W-:Y:S02]  /*4090*/  HFMA2 R13, -RZ, RZ, 0, 0 ;  /* 0x00000000ff0d7431 */ /* 0x000fe400000001ff */
[----:B------:R-:W-:Y:S01]  /*40a0*/  IMAD.MOV.U32 R15, RZ, RZ, 0x1 ;  /* 0x00000001ff0f7424 */ /* 0x000fe200078e00ff */
[----:B------:R-:W1:Y:S01]  /*40b0*/  LDCU.128 UR48, c[0x0][0xb10] ;  /* 0x00016200ff3077ac */ /* 0x000e620008000c00 */
[----:B------:R-:W-:Y:S01]  /*40c0*/  IMAD.MOV.U32 R14, RZ, RZ, RZ ;  /* 0x000000ffff0e7224 */ /* 0x000fe200078e00ff */
[----:B------:R-:W-:Y:S01]  /*40d0*/  MOV R7, 0x2000 ;  /* 0x0000200000077802 */ /* 0x000fe20000000f00 */
[----:B------:R-:W3:Y:S01]  /*40e0*/  LDCU UR30, c[0x0][0x374] ;  /* 0x00006e80ff1e77ac */ /* 0x000ee20008000800 */
[----:B------:R-:W4:Y:S01]  /*40f0*/  LDC.64 R2, c[0x0][0x888] ;  /* 0x00022200ff027b82 */ /* 0x000f220000000a00 */
[----:B------:R-:W3:Y:S01]  /*4100*/  LDCU UR15, c[0x0][0xb0c] ;  /* 0x00016180ff0f77ac */ /* 0x000ee20008000800 */
[----:B------:R-:W2:Y:S06]  /*4110*/  LDCU UR40, c[0x0][0xb20] ;  /* 0x00016400ff2877ac */ /* 0x000eac0008000800 */
[----:B------:R-:W4:Y:S01]  /*4120*/  LDC.64 R4, c[0x0][0x890] ;  /* 0x00022400ff047b82 */ /* 0x000f220000000a00 */
[----:B------:R-:W2:Y:S01]  /*4130*/  LDCU UR4, c[0x0][0xb30] ;  /* 0x00016600ff0477ac */ /* 0x000ea20008000800 */
[----:B------:R-:W-:Y:S01]  /*4140*/  UMOV UR21, 0x400 ;  /* 0x0000040000157882 */ /* 0x000fe20000000000 */
[----:B-1----:R-:W-:-:S02]  /*4150*/  UIMAD.WIDE.U32 UR6, UR31, UR48, URZ ;  /* 0x000000301f0672a5 */ /* 0x002fc4000f8e00ff */
[----:B---3--:R-:W-:Y:S02]  /*4160*/  UIMAD.WIDE.U32 UR8, UR30, UR51, URZ ;  /* 0x000000331e0872a5 */ /* 0x008fe4000f8e00ff */
[----:B------:R-:W-:Y:S02]  /*4170*/  ULEA UR21, UR47, UR21, 0x18 ;  /* 0x000000152f157291 */ /* 0x000fe4000f8ec0ff */
[----:B------:R-:W-:Y:S02]  /*4180*/  UPLOP3.LUT UP3, UPT, UPT, UPT, UPT, 0x40, 0x4 ;  /* 0x000000000004789c */ /* 0x000fe40003f6e870 */
[----:B------:R-:W-:Y:S01]  /*4190*/  UIADD3 UR37, UPT, UPT, UR21, 0x78, URZ ;  /* 0x0000007815257890 */ /* 0x000fe2000fffe0ff */
[----:B------:R-:W-:Y:S01]  /*41a0*/  UMOV UR6, UR7 ;  /* 0x0000000700067c82 */ /* 0x000fe20008000000 */
[----:B------:R-:W-:Y:S01]  /*41b0*/  UMOV UR38, UR9 ;  /* 0x0000000900267c82 */ /* 0x000fe20008000000 */
[----:B------:R-:W-:Y:S02]  /*41c0*/  UISETP.GE.AND UP0, UPT, UR42, 0x1, UPT ;  /* 0x000000012a00788c */ /* 0x000fe4000bf06270 */
[----:B------:R-:W-:Y:S01]  /*41d0*/  UISETP.NE.AND UP4, UPT, UR42, 0x1, UPT ;  /* 0x000000012a00788c */ /* 0x000fe2000bf85270 */
[----:B------:R-:W1:Y:S01]  /*41e0*/  LDCU.64 UR22, c[0x0][0xb28] ;  /* 0x00016500ff1677ac */ /* 0x000e620008000a00 */
[----:B------:R-:W-:-:S02]  /*41f0*/  UISETP.NE.AND UP6, UPT, UR15, 0x1, UPT ;  /* 0x000000010f00788c */ /* 0x000fc4000bfc5270 */
[----:B------:R-:W-:Y:S02]  /*4200*/  UISETP.NE.AND UP5, UPT, UR50, 0x1, UPT ;  /* 0x000000013200788c */ /* 0x000fe4000bfa5270 */
[----:B------:R-:W-:Y:S02]  /*4210*/  UIADD3 UR33, UPT, UPT, UR21, 0x60, URZ ;  /* 0x0000006015217890 */ /* 0x000fe4000fffe0ff */
[----:B------:R-:W-:Y:S02]  /*4220*/  UIADD3 UR25, UPT, UPT, UR21, 0x68, URZ ;  /* 0x0000006815197890 */ /* 0x000fe4000fffe0ff */
[----:B------:R-:W-:Y:S02]  /*4230*/  UIADD3 UR17, UPT, UPT, UR21, 0x70, URZ ;  /* 0x0000007015117890 */ /* 0x000fe4000fffe0ff */
[----:B------:R-:W-:Y:S02]  /*4240*/  UPRMT UR37, UR47, 0x654, UR37 ;  /* 0x000006542f257896 */ /* 0x000fe40008000025 */
[----:B------:R-:W-:-:S02]  /*4250*/  USHF.R.U32.HI UR39, URZ, UR49, UR6 ;  /* 0x00000031ff277299 */ /* 0x000fc40008011606 */
[----:B--2---:R-:W-:Y:S02]  /*4260*/  USHF.R.U32.HI UR38, URZ, UR40, UR38 ;  /* 0x00000028ff267299 */ /* 0x004fe40008011626 */
[----:B------:R-:W-:-:S11]  /*4270*/  UISETP.NE.AND UP2, UPT, UR4, 0x1, UPT ;  /* 0x000000010400788c */ /* 0x000fd6000bf45270 */
.L_x_87:
[C---:B------:R-:W-:Y:S02]  /*4280*/  LEA R12, R14.reuse, UR21, 0x3 ;  /* 0x000000150e0c7c11 */ /* 0x040fe4000f8e18ff */
[----:B------:R-:W-:Y:S02]  /*4290*/  SHF.L.U32 R9, R13, 0x1f, RZ ;  /* 0x0000001f0d097819 */ /* 0x000fe400000006ff */
[----:B------:R-:W-:Y:S02]  /*42a0*/  LEA R10, R14, UR21, 0x4 ;  /* 0x000000150e0a7c11 */ /* 0x000fe4000f8e20ff */
[----:B--2---:R-:W2:Y:S02]  /*42b0*/  SYNCS.PHASECHK.TRANS64.TRYWAIT P0, [R12+URZ+0xb0], R9 ;  /* 0x0000b0090c0075a7 */ /* 0x004ea400080011ff */
[----:B--2---:R-:W-:Y:S05]  /*42c0*/  @!P0 BRA `(.L_x_77) ;  /* 0x0000005800bc8947 */ /* 0x004fea0003800000 */
.L_x_171:
[----:B--2---:R-:W2:Y:S01]  /*42d0*/  LDS.128 R8, [R10+0x140] ;  /* 0x000140000a087984 */ /* 0x004ea20000000c00 */
[----:B------:R-:W-:Y:S01]  /*42e0*/  UISETP.GE.AND UP0, UPT, UR42, 0x1, UPT ;  /* 0x000000012a00788c */ /* 0x000fe2000bf06270 */
[----:B------:R-:W-:Y:S01]  /*42f0*/  @!PT LDS RZ, [RZ] ;  /* 0x00000000fffff984 */ /* 0x000fe20000000800 */
[----:B------:R-:W-:Y:S01]  /*4300*/  @!PT LDS RZ, [RZ] ;  /* 0x00000000fffff984 */ /* 0x000fe20000000800 */
[----:B------:R-:W-:Y:S01]  /*4310*/  @!PT LDS RZ, [RZ] ;  /* 0x00000000fffff984 */ /* 0x000fe20000000800 */
[----:B------:R-:W-:Y:S01]  /*4320*/  @!PT LDS RZ, [RZ] ;  /* 0x00000000fffff984 */ /* 0x000fe20000000800 */
[----:B------:R3:W-:Y:S06]  /*4330*/  MEMBAR.ALL.CTA ;  /* 0x0000000000007992 */ /* 0x0007ec0000008000 */
[----:B---3--:R-:W3:Y:S01]  /*4340*/  FENCE.VIEW.ASYNC.S ;  /* 0x00000000000073c6 */ /* 0x008ee20000000000 */
[----:B--2---:R-:W-:Y:S11]  /*4350*/  LOP3.LUT P0, RZ, R10, 0x1, RZ, 0xc0, !PT ;  /* 0x000000010aff7812 */ /* 0x004ff6000780c0ff */
[----:B------:R-:W-:Y:S02]  /*4360*/  @!UPT UIADD3 URZ, UPT, UPT, URZ, URZ, URZ ;  /* 0x000000fffffff290 */ /* 0x000fe4000fffe0ff */
[----:B---3--:R-:W-:Y:S01]  /*4370*/  VOTEU.ANY UP1, P0 ;  /* 0x0000000000ff7886 */ /* 0x008fe20000020100 */
[----:B------:R-:W-:Y:S11]  /*4380*/  PLOP3.LUT P0, PT, PT, PT, UP1, 0x80, 0x8 ;  /* 0x000000000008781c */ /* 0x000ff60003f0f018 */
[----:B------:R-:W-:Y:S02]  /*4390*/  @!UPT UIADD3 URZ, UPT, UPT, URZ, URZ, URZ ;  /* 0x000000fffffff290 */ /* 0x000fe4000fffe0ff */
[----:B------:R-:W-:Y:S02]  /*43a0*/  @P0 SHF.R.U32.HI R0, RZ, 0x10, R9 ;  /* 0x00000010ff000819 */ /* 0x000fe40000011609 */
[----:B------:R-:W-:Y:S02]  /*43b0*/  @P0 MOV R6, R8 ;  /* 0x0000000800060202 */ /* 0x000fe40000000f00 */
[----:B------:R-:W-:Y:S01]  /*43c0*/  @P0 R2UR UR4, R0 ;  /* 0x00000000000402ca */ /* 0x000fe200000e0000 */
[----:B------:R-:W-:Y:S01]  /*43d0*/  VIADD R0, R12, 0xc0 ;  /* 0x000000c00c007836 */ /* 0x000fe20000000000 */
[----:B------:R-:W-:Y:S02]  /*43e0*/  @P0 LOP3.LUT R8, R9, 0xffff, RZ, 0xc0, !PT ;  /* 0x0000ffff09080812 */ /* 0x000fe400078ec0ff */
[----:B------:R-:W-:Y:S02]  /*43f0*/  @P0 R2UR UR6, R6 ;  /* 0x00000000060602ca */ /* 0x000fe400000e0000 */
[----:B------:R-:W-:Y:S02]  /*4400*/  PRMT R0, RZ, 0x654, R0 ;  /* 0x00000654ff007816 */ /* 0x000fe40000000000 */
[----:B------:R-:W-:Y:S02]  /*4410*/  @P0 R2UR UR5, R8 ;  /* 0x00000000080502ca */ /* 0x000fe400000e0000 */
[----:B------:R2:W-:Y:S03]  /*4420*/  SYNCS.ARRIVE.TRANS64.RED.A1T0 RZ, [R0+URZ], RZ ;  /* 0x000000ff00ff79a7 */ /* 0x0005e600081004ff */
[----:B------:R-:W-:Y:S04]  /*4430*/  @UP1 UMOV UR29, UR4 ;  /* 0x00000004001d1c82 */ /* 0x000fe80008000000 */
[----:B------:R-:W-:Y:S04]  /*4440*/  @UP1 UMOV UR14, UR6 ;  /* 0x00000006000e1c82 */ /* 0x000fe80008000000 */
[----:B------:R-:W-:Y:S01]  /*4450*/  @UP1 UMOV UR13, UR5 ;  /* 0x00000005000d1c82 */ /* 0x000fe20008000000 */
[----:B------:R-:W-:Y:S05]  /*4460*/  BRA.U !UP0, `(.L_x_78) ;  /* 0x0000000108a47547 */ /* 0x000fea000b800000 */
[----:B------:R-:W-:Y:S02]  /*4470*/  UIMAD.WIDE.U32 UR18, UR13, UR51, URZ ;  /* 0x000000330d1272a5 */ /* 0x000fe4000f8e00ff */
[----:B------:R-:W-:Y:S02]  /*4480*/  UIMAD.WIDE.U32 UR26, UR14, UR48, URZ ;  /* 0x000000300e1a72a5 */ /* 0x000fe4000f8e00ff */
[----:B------:R-:W-:Y:S02]  /*4490*/  USEL UR4, UR30, UR38, !UP5 ;  /* 0x000000261e047287 */ /* 0x000fe4000e800000 */
[----:B------:R-:W-:Y:S02]  /*44a0*/  USEL UR7, UR31, UR39, !UP6 ;  /* 0x000000271f077287 */ /* 0x000fe4000f000000 */
[----:B-1----:R-:W-:Y:S02]  /*44b0*/  UIMAD.WIDE.U32 UR8, UR4, UR22, URZ ;  /* 0x00000016040872a5 */ /* 0x002fe4000f8e00ff */
[----:B------:R-:W-:Y:S01]  /*44c0*/  UIMAD.WIDE.U32 UR10, UR7, UR22, URZ ;  /* 0x00000016070a72a5 */ /* 0x000fe2000f8e00ff */
[----:B------:R-:W-:Y:S02]  /*44d0*/  UMOV UR5, UR19 ;  /* 0x0000001300057c82 */ /* 0x000fe40008000000 */
[----:B------:R-:W-:Y:S03]  /*44e0*/  USHF.R.U32.HI UR6, URZ, UR40, UR5 ;  /* 0x00000028ff067299 */ /* 0x000fe60008011605 */
[----:B------:R-:W-:Y:S01]  /*44f0*/  UMOV UR5, UR27 ;  /* 0x0000001b00057c82 */ /* 0x000fe20008000000 */
[----:B------:R-:W-:Y:S02]  /*4500*/  USEL UR6, UR13, UR6, !UP5 ;  /* 0x000000060d067287 */ /* 0x000fe4000e800000 */
[----:B------:R-:W-:Y:S03]  /*4510*/  USHF.R.U32.HI UR12, URZ, UR49, UR5 ;  /* 0x00000031ff0c7299 */ /* 0x000fe60008011605 */
[----:B------:R-:W-:Y:S02]  /*4520*/  UMOV UR5, UR9 ;  /* 0x0000000900057c82 */ /* 0x000fe40008000000 */
[----:B------:R-:W-:Y:S03]  /*4530*/  @UP4 USHF.R.U32.HI UR4, URZ, UR23, UR5 ;  /* 0x00000017ff044299 */ /* 0x000fe60008011605 */
[----:B------:R-:W-:Y:S01]  /*4540*/  UMOV UR5, UR11 ;  /* 0x0000000b00057c82 */ /* 0x000fe20008000000 */
[----:B------:R-:W-:Y:S02]  /*4550*/  UIMAD UR4, UR42, UR4, URZ ;  /* 0x000000042a0472a4 */ /* 0x000fe4000f8e02ff */
[----:B------:R-:W-:Y:S02]  /*4560*/  @UP4 USHF.R.U32.HI UR7, URZ, UR23, UR5 ;  /* 0x00000017ff074299 */ /* 0x000fe40008011605 */
[----:B------:R-:W-:Y:S02]  /*4570*/  UIMAD.WIDE.U32 UR10, UR6, UR22, URZ ;  /* 0x00000016060a72a5 */ /* 0x000fe4000f8e00ff */
[----:B------:R-:W-:Y:S02]  /*4580*/  USEL UR5, UR14, UR12, !UP6 ;  /* 0x0000000c0e057287 */ /* 0x000fe4000f000000 */
[----:B------:R-:W-:Y:S02]  /*4590*/  UIMAD UR8, UR42, UR7, URZ ;  /* 0x000000072a0872a4 */ /* 0x000fe4000f8e02ff */
[----:B------:R-:W-:Y:S03]  /*45a0*/  UISETP.GE.AND UP0, UPT, UR6, UR4, UPT ;  /* 0x000000040600728c */ /* 0x000fe6000bf06270 */
[----:B------:R-:W-:Y:S01]  /*45b0*/  UMOV UR4, UR11 ;  /* 0x0000000b00047c82 */ /* 0x000fe20008000000 */
[----:B------:R-:W-:Y:S02]  /*45c0*/  UISETP.GE.OR UP0, UPT, UR5, UR8, UP0 ;  /* 0x000000080500728c */ /* 0x000fe40008706670 */
[----:B------:R-:W-:Y:S02]  /*45d0*/  USHF.R.U32.HI UR4, URZ, UR23, UR4 ;  /* 0x00000017ff047299 */ /* 0x000fe40008011604 */
[----:B------:R-:W-:Y:S02]  /*45e0*/  UIMAD.WIDE.U32 UR8, UR5, UR22, URZ ;  /* 0x00000016050872a5 */ /* 0x000fe4000f8e00ff */
[----:B------:R-:W-:Y:S04]  /*45f0*/  USEL UR10, UR6, UR4, !UP4 ;  /* 0x00000004060a7287 */ /* 0x000fe8000e000000 */
[----:B------:R-:W-:Y:S01]  /*4600*/  UIADD3 UR11, UPT, UPT, -UR10, URZ, URZ ;  /* 0x000000ff0a0b7290 */ /* 0x000fe2000fffe1ff */
[----:B------:R-:W-:Y:S02]  /*4610*/  @!UP0 UMOV UR4, UR9 ;  /* 0x0000000900048c82 */ /* 0x000fe40008000000 */
[----:B------:R-:W-:Y:S02]  /*4620*/  @!UP0 USHF.R.U32.HI UR4, URZ, UR23, UR4 ;  /* 0x00000017ff048299 */ /* 0x000fe40008011604 */
[----:B------:R-:W-:Y:S02]  /*4630*/  UIMAD UR8, UR42, UR11, UR6 ;  /* 0x0000000b2a0872a4 */ /* 0x000fe4000f8e0206 */
[----:B------:R-:W-:Y:S04]  /*4640*/  @!UP0 USEL UR4, UR5, UR4, !UP4 ;  /* 0x0000000405048287 */ /* 0x000fe8000e000000 */
[----:B------:R-:W-:Y:S02]  /*4650*/  @!UP0 UIMAD UR8, UR7, UR8, UR4 ;  /* 0x00000008070882a4 */ /* 0x000fe4000f8e0204 */
[----:B------:R-:W-:Y:S02]  /*4660*/  @!UP0 UIADD3 UR9, UPT, UPT, UR10, -UR4, URZ ;  /* 0x800000040a098290 */ /* 0x000fe4000fffe0ff */
[----:B------:R-:W-:Y:S02]  /*4670*/  UIADD3 UR4, UPT, UPT, -UR5, URZ, URZ ;  /* 0x000000ff05047290 */ /* 0x000fe4000fffe1ff */
[----:B------:R-:W-:Y:S02]  /*4680*/  UIADD3 UR7, UPT, UPT, -UR6, URZ, URZ ;  /* 0x000000ff06077290 */ /* 0x000fe4000fffe1ff */
[----:B------:R-:W-:Y:S02]  /*4690*/  @!UP0 UIMAD UR6, UR9, UR42, UR5 ;  /* 0x0000002a090682a4 */ /* 0x000fe4000f8e0205 */
[----:B------:R-:W-:Y:S02]  /*46a0*/  UIMAD UR14, UR15, UR4, UR14 ;  /* 0x000000040f0e72a4 */ /* 0x000fe4000f8e020e */
[----:B------:R-:W-:Y:S01]  /*46b0*/  UIMAD UR13, UR50, UR7, UR13 ;  /* 0x00000007320d72a4 */ /* 0x000fe2000f8e020d */
[----:B------:R-:W-:Y:S02]  /*46c0*/  @!UP0 UMOV UR5, UR8 ;  /* 0x0000000800058c82 */ /* 0x000fe40008000000 */
[----:B------:R-:W-:Y:S02]  /*46d0*/  UIMAD UR14, UR5, UR15, UR14 ;  /* 0x0000000f050e72a4 */ /* 0x000fe4000f8e020e */
[----:B------:R-:W-:Y:S11]  /*46e0*/  UIMAD UR13, UR6, UR50, UR13 ;  /* 0x00000032060d72a4 */ /* 0x000ff6000f8e020d */
[----:B------:R-:W-:Y:S01]  /*46f0*/  @!UPT UIADD3 URZ, UPT, UPT, URZ, URZ, URZ ;  /* 0x000000fffffff290 */ /* 0x000fe2000fffe0ff */
.L_x_78:
[----:B------:R-:W3:Y:S01]  /*4700*/  @!UP2 LDCU.128 UR8, c[0x0][0xb10] ;  /* 0x00016200ff08a7ac */ /* 0x000ee20008000c00 */
[C---:B----4-:R-:W-:Y:S02]  /*4710*/  ISETP.NE.U32.AND P1, PT, R4.reuse, RZ, PT ;  /* 0x000000ff0400720c */ /* 0x050fe40003f25070 */
[----:B------:R-:W-:Y:S02]  /*4720*/  ISETP.NE.U32.AND P0, PT, R4, RZ, PT ;  /* 0x000000ff0400720c */ /* 0x000fe40003f05070 */
[C---:B------:R-:W-:Y:S02]  /*4730*/  ISETP.NE.AND.EX P1, PT, R5.reuse, RZ, PT, P1 ;  /* 0x000000ff0500720c */ /* 0x040fe40003f25310 */
[----:B------:R-:W-:Y:S01]  /*4740*/  ISETP.NE.AND.EX P0, PT, R5, RZ, PT, P0 ;  /* 0x000000ff0500720c */ /* 0x000fe20003f05300 */
[----:B------:R-:W4:Y:S01]  /*4750*/  @!UP2 LDCU UR5, c[0x0][0xb0c] ;  /* 0x00016180ff05a7ac */ /* 0x000f220008000800 */
[----:B------:R-:W-:Y:S01]  /*4760*/  SHF.L.U32 R9, R15, 0x1f, RZ ;  /* 0x0000001f0f097819 */ /* 0x000fe200000006ff */
[----:B------:R-:W-:Y:S02]  /*4770*/  USHF.L.U32 UR35, UR16, 0x7, URZ ;  /* 0x0000000710237899 */ /* 0x000fe400080006ff */
[----:B------:R-:W-:Y:S02]  /*4780*/  USHF.L.U32 UR34, UR20, 0x7, URZ ;  /* 0x0000000714227899 */ /* 0x000fe400080006ff */
[----:B---3--:R-:W-:Y:S07]  /*4790*/  UIMAD.WIDE.U32 UR6, UR14, UR8, URZ ;  /* 0x000000080e0672a5 */ /* 0x008fee000f8e00ff */
[----:B------:R-:W-:Y:S01]  /*47a0*/  @!UP2 UMOV UR4, UR7 ;  /* 0x000000070004ac82 */ /* 0x000fe20008000000 */
[----:B----4-:R-:W-:Y:S02]  /*47b0*/  @!UP2 UISETP.NE.AND UP0, UPT, UR5, 0x1, UPT ;  /* 0x000000010500a88c */ /* 0x010fe4000bf05270 */
[----:B------:R-:W-:Y:S02]  /*47c0*/  @!UP2 USHF.R.U32.HI UR4, URZ, UR9, UR4 ;  /* 0x00000009ff04a299 */ /* 0x000fe40008011604 */
[----:B------:R-:W-:Y:S02]  /*47d0*/  UIMAD.WIDE.U32 UR6, UR13, UR11, URZ ;  /* 0x0000000b0d0672a5 */ /* 0x000fe4000f8e00ff */
[----:B------:R-:W-:Y:S02]  /*47e0*/  @!UP2 USEL UR8, UR14, UR4, !UP0 ;  /* 0x000000040e08a287 */ /* 0x000fe4000c000000 */
[----:B------:R-:W-:Y:S03]  /*47f0*/  @!UP2 UISETP.NE.AND UP0, UPT, UR10, 0x1, UPT ;  /* 0x000000010a00a88c */ /* 0x000fe6000bf05270 */
[----:B------:R-:W-:Y:S02]  /*4800*/  @!UP2 UMOV UR6, UR7 ;  /* 0x000000070006ac82 */ /* 0x000fe40008000000 */
[----:B------:R-:W3:Y:S02]  /*4810*/  @!UP2 LDCU UR4, c[0x0][0xb20] ;  /* 0x00016400ff04a7ac */ /* 0x000ee40008000800 */
[----:B---3--:R-:W-:Y:S04]  /*4820*/  @!UP2 USHF.R.U32.HI UR6, URZ, UR4, UR6 ;  /* 0x00000004ff06a299 */ /* 0x008fe80008011606 */
[----:B------:R-:W-:Y:S04]  /*4830*/  @!UP2 USEL UR6, UR13, UR6, !UP0 ;  /* 0x000000060d06a287 */ /* 0x000fe8000c000000 */
[----:B------:R-:W-:Y:S02]  /*4840*/  @!UP2 UIADD3 UR4, UPT, UPT, -UR8, UR6, URZ ;  /* 0x000000060804a290 */ /* 0x000fe4000fffe1ff */
[----:B------:R-:W-:Y:S02]  /*4850*/  @!UP2 UIADD3 UR6, UPT, UPT, UR8, -UR6, URZ ;  /* 0x800000060806a290 */ /* 0x000fe4000fffe0ff */
[----:B------:R-:W-:Y:S02]  /*4860*/  @!UP2 UIMAD UR14, UR4, UR5, UR14 ;  /* 0x00000005040ea2a4 */ /* 0x000fe4000f8e020e */
[----:B------:R-:W-:Y:S01]  /*4870*/  @!UP2 UIMAD UR13, UR6, UR10, UR13 ;  /* 0x0000000a060da2a4 */ /* 0x000fe2000f8e020d */
[----:B------:R-:W-:Y:S11]  /*4880*/  BRA.U UP3, `(.L_x_79) ;  /* 0x0000000103107547 */ /* 0x000ff6000b800000 */
[----:B--2---:R-:W-:Y:S04]  /*4890*/  MOV R0, UR43 ;  /* 0x0000002b00007c02 */ /* 0x004fe80008000f00 */
[----:B------:R-:W-:Y:S04]  /*48a0*/  SHF.L.U32 R11, R0, 0x1f, RZ ;  /* 0x0000001f000b7819 */ /* 0x000fe800000006ff */
[----:B------:R-:W2:Y:S02]  /*48b0*/  SYNCS.PHASECHK.TRANS64.TRYWAIT P2, [UR21+0xa8], R11 ;  /* 0x0000a80bff0075a7 */ /* 0x000ea40008041115 */
[----:B--2---:R-:W-:Y:S05]  /*48c0*/  @!P2 BRA `(.L_x_80) ;  /* 0x000000540050a947 */ /* 0x004fea0003800000 */
.L_x_79:
[----:B------:R-:W-:Y:S05]  /*48d0*/  @!P1 BRA `(.L_x_81) ;  /* 0x0000000000309947 */ /* 0x000fea0003800000 */
[----:B------:R-:W-:Y:S01]  /*48e0*/  ISETP.NE.U32.AND P1, PT, R2, RZ, PT ;  /* 0x000000ff0200720c */ /* 0x000fe20003f25070 */
[----:B------:R-:W3:Y:S01]  /*48f0*/  LDCU.64 UR4, c[0x0][0x358] ;  /* 0x00006b00ff0477ac */ /* 0x000ee20008000a00 */
[----:B------:R-:W-:Y:S02]  /*4900*/  IMAD.MOV.U32 R80, RZ, RZ, 0x1 ;  /* 0x00000001ff507424 */ /* 0x000fe400078e00ff */
[----:B------:R-:W-:Y:S11]  /*4910*/  ISETP.NE.AND.EX P1, PT, R3, RZ, PT, P1 ;  /* 0x000000ff0300720c */ /* 0x000ff60003f25310 */
[----:B------:R-:W-:Y:S02]  /*4920*/  @!UPT UIADD3 URZ, UPT, UPT, URZ, URZ, URZ ;  /* 0x000000fffffff290 */ /* 0x000fe4000fffe0ff */
[----:B--2---:R-:W2:Y:S01]  /*4930*/  @P1 LDC.64 R10, c[0x0][0x888] ;  /* 0x00022200ff0a1b82 */ /* 0x004ea20000000a00 */
[----:B------:R-:W-:Y:S04]  /*4940*/  @P1 IMAD R0, R4, UR36, RZ ;  /* 0x0000002404001c24 */ /* 0x000fe8000f8e02ff */
[----:B--2---:R-:W-:Y:S04]  /*4950*/  @P1 IMAD.WIDE R10, R0, 0x4, R10 ;  /* 0x00000004000a1825 */ /* 0x004fe800078e020a */
[----:B------:R-:W-:Y:S01]  /*4960*/  HFMA2 R0, -RZ, RZ, 0, 5.9604644775390625e-08 ;  /* 0x00000001ff007431 */ /* 0x000fe200000001ff */
[----:B---3-5:R3:W5:Y:S04]  /*4970*/  @P1 LDG.E R41, desc[UR4][R10.64] ;  /* 0x000000040a291981 */ /* 0x028768000c1e1900 */
[----:B------:R-:W-:Y:S01]  /*4980*/  @!P1 PRMT R80, R0, 0x7610, R80 ;  /* 0x0000761000509816 */ /* 0x000fe20000000050 */
[----:B---3--:R-:W4:Y:S06]  /*4990*/  @!P1 LDC R41, c[0x0][0x880] ;  /* 0x00022000ff299b82 */ /* 0x008f2c0000000800 */
.L_x_81:
[----:B----45:R-:W-:Y:S01]  /*49a0*/  @!P0 FSETP.EQ.AND P1, PT, R41, RZ, PT ;  /* 0x000000ff2900820b */ /* 0x030fe20003f22000 */
[----:B------:R-:W-:Y:S01]  /*49b0*/  @!UPT UIADD3 URZ, UPT, UPT, URZ, URZ, URZ ;  /* 0x000000fffffff290 */ /* 0x000fe2000fffe0ff */
[----:B------:R-:W-:Y:S11]  /*49c0*/  @!P0 BRA `(.L_x_82) ;  /* 0x0000000000188947 */ /* 0x000ff60003800000 */
[----:B------:R-:W-:Y:S02]  /*49d0*/  LOP3.LUT P0, RZ, R80, 0xff, RZ, 0xc0, !PT ;  /* 0x000000ff50ff7812 */ /* 0x000fe4000780c0ff */
[----:B------:R-:W-:Y:S04]  /*49e0*/  ISETP.NE.U32.AND P1, PT, R2, RZ, PT ;  /* 0x000000ff0200720c */ /* 0x000fe80003f25070 */
[----:B------:R-:W-:Y:S04]  /*49f0*/  ISETP.NE.AND.EX P1, PT, R3, RZ, PT, P1 ;  /* 0x000000ff0300720c */ /* 0x000fe80003f25310 */
[----:B------:R-:W-:Y:S03]  /*4a00*/  PLOP3.LUT P1, PT, P1, PT, PT, 0x8, 0x80 ;  /* 0x000000000080781c */ /* 0x000fe60000f2e170 */
[----:B------:R-:W-:Y:S11]  /*4a10*/  @P0 FSETP.EQ.AND P1, PT, R41, RZ, PT ;  /* 0x000000ff2900020b */ /* 0x000ff60003f22000 */
[----:B------:R-:W-:Y:S02]  /*4a20*/  @!UPT UIADD3 URZ, UPT, UPT, URZ, URZ, URZ ;  /* 0x000000fffffff290 */ /* 0x000fe4000fffe0ff */
.L_x_82:
[----:B------:R-:W3:Y:S01]  /*4a30*/  SYNCS.PHASECHK.TRANS64.TRYWAIT P2, [UR21+0x80], R9 ;  /* 0x00008009ff0075a7 */ /* 0x000ee20008041115 */
[----:B------:R-:W-:Y:S04]  /*4a40*/  ELECT P0, URZ, PT ;  /* 0x0000000000ff782f */ /* 0x000fe80003800000 */
[----:B------:R-:W-:Y:S11]  /*4a50*/  PLOP3.LUT P1, PT, P1, P0, PT, 0xf2, 0x2f ;  /* 0x00000000002f781c */ /* 0x000ff60000f21e72 */
[----:B------:R-:W-:Y:S02]  /*4a60*/  @!UPT UIADD3 URZ, UPT, UPT, URZ, URZ, URZ ;  /* 0x000000fffffff290 */ /* 0x000fe4000fffe0ff */
[----:B------:R-:W-:Y:S05]  /*4a70*/  @!P1 IADD3 R8, P0, PT, R16, 0x580, RZ ;  /* 0x0000058010089810 */ /* 0x000fea0007f1e0ff */
[----:B------:R-:W-:Y:S01]  /*4a80*/  @!P1 IMAD.X R6, RZ, RZ, R17, P0 ;  /* 0x000000ffff069224 */ /* 0x000fe200000e0611 */
[----:B---3--:R-:W-:Y:S07]  /*4a90*/  @!P2 BRA `(.L_x_83) ;  /* 0x0000005000f4a947 */ /* 0x008fee0003800000 */
.L_x_174:
[----:B------:R-:W-:Y:S01]  /*4aa0*/  @!P1 R2UR UR5, R8 ;  /* 0x00000000080592ca */ /* 0x000fe200000e0000 */
[----:B------:R-:W-:Y:S01]  /*4ab0*/  VOTEU.ALL UP0, P1 ;  /* 0x0000000000ff7886 */ /* 0x000fe20000800000 */
[----:B------:R-:W-:Y:S01]  /*4ac0*/  @!P1 R2UR UR4, R6 ;  /* 0x00000000060492ca */ /* 0x000fe200000e0000 */
[----:B--2---:R-:W-:Y:S01]  /*4ad0*/  @!P1 IMAD.MOV.U32 R0, RZ, RZ, 0x2000 ;  /* 0x00002000ff009424 */ /* 0x004fe200078e00ff */
[----:B------:R-:W-:Y:S01]  /*4ae0*/  UMOV UR8, 0x0 ;  /* 0x0000000000087882 */ /* 0x000fe20000000000 */
[----:B------:R-:W-:Y:S01]  /*4af0*/  UMOV UR9, 0x10000000 ;  /* 0x1000000000097882 */ /* 0x000fe20000000000 */
[----:B------:R-:W-:Y:S01]  /*4b00*/  @!UP0 UIADD3 UR32, UPT, UPT, UR21, 0x200, URZ ;  /* 0x0000020015208890 */ /* 0x000fe2000fffe0ff */
[----:B------:R-:W-:Y:S01]  /*4b10*/  @!P1 IADD3 R8, P0, PT, R16, 0x580, RZ ;  /* 0x0000058010089810 */ /* 0x000fe20007f1e0ff */
[----:B------:R-:W-:Y:S01]  /*4b20*/  VOTEU.ALL UP0, P1 ;  /* 0x0000000000ff7886 */ /* 0x000fe20000800000 */
[----:B------:R-:W-:Y:S03]  /*4b30*/  UPRMT UR6, UR47, 0x654, UR33 ;  /* 0x000006542f067896 */ /* 0x000fe60008000021 */
[----:B------:R-:W-:Y:S02]  /*4b40*/  @!P1 IMAD.X R6, RZ, RZ, R17, P0 ;  /* 0x000000ffff069224 */ /* 0x000fe400000e0611 */
[----:B------:R-:W-:Y:S02]  /*4b50*/  IMAD.U32 R10, RZ, RZ, UR5 ;  /* 0x00000005ff0a7e24 */ /* 0x000fe4000f8e00ff */
[----:B------:R-:W-:Y:S03]  /*4b60*/  IMAD.U32 R11, RZ, RZ, UR4 ;  /* 0x00000004ff0b7e24 */ /* 0x000fe6000f8e00ff */
[----:B------:R-:W-:Y:S02]  /*4b70*/  @!P1 R2UR UR4, R10 ;  /* 0x000000000a0492ca */ /* 0x000fe400000e0000 */
[----:B------:R-:W-:Y:S11]  /*4b80*/  @!P1 R2UR UR5, R11 ;  /* 0x000000000b0592ca */ /* 0x000ff600000e0000 */
[----:B------:R-:W-:Y:S02]  /*4b90*/  @!UPT UIADD3 URZ, UPT, UPT, URZ, URZ, URZ ;  /* 0x000000fffffff290 */ /* 0x000fe4000fffe0ff */
[----:B------:R2:W-:Y:S01]  /*4ba0*/  @!UP0 UTMALDG.3D [UR32], [UR4], desc[UR8] ;  /* 0x00000820040085b4 */ /* 0x0005e20008011000 */
[----:B------:R2:W-:Y:S01]  /*4bb0*/  @!P1 SYNCS.ARRIVE.TRANS64.RED.A0TR RZ, [UR21+0x60], R0 ;  /* 0x00006000ffff99a7 */ /* 0x0005e20008300415 */
[----:B------:R-:W-:Y:S01]  /*4bc0*/  SYNCS.ARRIVE.TRANS64.RED.A1T0 RZ, [UR6], RZ ;  /* 0x000000ffffff79a7 */ /* 0x000fe20008100406 */
[----:B------:R-:W3:Y:S02]  /*4bd0*/  SYNCS.PHASECHK.TRANS64.TRYWAIT P2, [UR21+0x88], R9 ;  /* 0x00008809ff0075a7 */ /* 0x000ee40008041115 */
[----:B--23--:R-:W-:Y:S05]  /*4be0*/  @!P2 BRA `(.L_x_84) ;  /* 0x0000005000b8a947 */ /* 0x00cfea0003800000 */
.L_x_176:
        /* <DEDUP_REMOVED lines=8> */
[----:B------:R-:W-:Y:S01]  /*4c70*/  @!UP0 UIADD3 UR24, UPT, UPT, UR21, 0x2200, URZ ;  /* 0x0000220015188890 */ /* 0x000fe2000fffe0ff */
[----:B------:R-:W-:Y:S01]  /*4c80*/  VOTEU.ALL UP0, P1 ;  /* 0x0000000000ff7886 */ /* 0x000fe20000800000 */
[----:B------:R-:W-:Y:S01]  /*4c90*/  UMOV UR27, UR35 ;  /* 0x00000023001b7c82 */ /* 0x000fe20008000000 */
[----:B------:R-:W-:Y:S02]  /*4ca0*/  UMOV UR28, UR36 ;  /* 0x00000024001c7c82 */ /* 0x000fe40008000000 */
[----:B------:R-:W-:Y:S01]  /*4cb0*/  IMAD.U32 R10, RZ, RZ, UR5 ;  /* 0x00000005ff0a7e24 */ /* 0x000fe2000f8e00ff */
[----:B------:R-:W-:Y:S01]  /*4cc0*/  UPRMT UR6, UR47, 0x654, UR25 ;  /* 0x000006542f067896 */ /* 0x000fe20008000019 */
[----:B------:R-:W-:Y:S02]  /*4cd0*/  IMAD.U32 R11, RZ, RZ, UR4 ;  /* 0x00000004ff0b7e24 */ /* 0x000fe4000f8e00ff */
[----:B------:R-:W-:Y:S01]  /*4ce0*/  @!P1 IMAD.X R6, RZ, RZ, R17, P0 ;  /* 0x000000ffff069224 */ /* 0x000fe200000e0611 */
        /* <DEDUP_REMOVED lines=8> */
.L_x_178:
[----:B------:R-:W-:Y:S01]  /*4d70*/  @!P1 R2UR UR5, R8 ;  /* 0x00000000080592ca */ /* 0x000fe200000e0000 */
[----:B------:R-:W-:Y:S01]  /*4d80*/  VOTEU.ALL UP0, P1 ;  /* 0x0000000000ff7886 */ /* 0x000fe20000800000 */
[----:B------:R-:W-:Y:S01]  /*4d90*/  @!P1 R2UR UR4, R6 ;  /* 0x00000000060492ca */ /* 0x000fe200000e0000 */
[----:B--2---:R-:W-:Y:S01]  /*4da0*/  @!P1 IMAD.MOV.U32 R0, RZ, RZ, 0x2000 ;  /* 0x00002000ff009424 */ /* 0x004fe200078e00ff */
[----:B------:R-:W-:Y:S01]  /*4db0*/  UMOV UR8, 0x0 ;  /* 0x0000000000087882 */ /* 0x000fe20000000000 */
[----:B------:R-:W-:Y:S01]  /*4dc0*/  UMOV UR9, 0x10000000 ;  /* 0x1000000000097882 */ /* 0x000fe20000000000 */
[----:B------:R-:W-:Y:S01]  /*4dd0*/  @!UP0 UIADD3 UR18, UPT, UPT, UR34, 0x40, URZ ;  /* 0x0000004022128890 */ /* 0x000fe2000fffe0ff */
[----:B------:R-:W-:Y:S01]  /*4de0*/  VIADD R14, R14, 0x1 ;  /* 0x000000010e0e7836 */ /* 0x000fe20000000000 */
[----:B------:R-:W-:Y:S01]  /*4df0*/  @!UP0 UIADD3 UR16, UPT, UPT, UR21, 0x4200, URZ ;  /* 0x0000420015108890 */ /* 0x000fe2000fffe0ff */
[----:B------:R-:W-:Y:S01]  /*4e00*/  VOTEU.ALL UP0, P1 ;  /* 0x0000000000ff7886 */ /* 0x000fe20000800000 */
[----:B------:R-:W-:Y:S01]  /*4e10*/  UMOV UR19, UR35 ;  /* 0x0000002300137c82 */ /* 0x000fe20008000000 */
[----:B------:R-:W-:Y:S02]  /*4e20*/  UMOV UR20, UR36 ;  /* 0x0000002400147c82 */ /* 0x000fe40008000000 */
[----:B------:R-:W-:Y:S01]  /*4e30*/  IMAD.U32 R10, RZ, RZ, UR5 ;  /* 0x00000005ff0a7e24 */ /* 0x000fe2000f8e00ff */
[----:B------:R-:W-:Y:S01]  /*4e40*/  UPRMT UR6, UR47, 0x654, UR17 ;  /* 0x000006542f067896 */ /* 0x000fe20008000011 */
        /* <DEDUP_REMOVED lines=9> */
.L_x_180:
[----:B------:R-:W-:Y:S01]  /*4ee0*/  @!P1 IADD3 R6, P0, PT, R16, 0x580, RZ ;  /* 0x0000058010069810 */ /* 0x000fe20007f1e0ff */
[----:B------:R-:W-:Y:S01]  /*4ef0*/  VOTEU.ALL UP0, P1 ;  /* 0x0000000000ff7886 */ /* 0x000fe20000800000 */
[----:B------:R-:W-:Y:S01]  /*4f00*/  UMOV UR6, 0x0 ;  /* 0x0000000000067882 */ /* 0x000fe20000000000 */
[----:B------:R-:W-:Y:S01]  /*4f10*/  UMOV UR7, 0x10000000 ;  /* 0x1000000000077882 */ /* 0x000fe20000000000 */
[----:B------:R-:W-:Y:S01]  /*4f20*/  @!P1 R2UR UR5, R6 ;  /* 0x00000000060592ca */ /* 0x000fe200000e0000 */
[----:B--2---:R-:W-:Y:S01]  /*4f30*/  @!P1 IMAD.X R0, RZ, RZ, R17, P0 ;  /* 0x000000ffff009224 */ /* 0x004fe200000e0611 */
[----:B------:R-:W-:Y:S01]  /*4f40*/  @!UP0 UIADD3 UR10, UPT, UPT, UR34, 0x60, URZ ;  /* 0x00000060220a8890 */ /* 0x000fe2000fffe0ff */
[----:B------:R-:W-:Y:S01]  /*4f50*/  R2UR UR16, R82 ;  /* 0x00000000521072ca */ /* 0x000fe200000e0000 */
[----:B------:R-:W-:Y:S01]  /*4f60*/  @!UP0 UIADD3 UR8, UPT, UPT, UR21, 0x6200, URZ ;  /* 0x0000620015088890 */ /* 0x000fe2000fffe0ff */
[----:B------:R-:W-:Y:S01]  /*4f70*/  ISETP.NE.AND P0, PT, R14, 0x2, PT ;  /* 0x000000020e00780c */ /* 0x000fe20003f05270 */
[----:B------:R-:W-:Y:S01]  /*4f80*/  @!UP0 UIADD3 UR9, UPT, UPT, UR21, 0x78, URZ ;  /* 0x0000007815098890 */ /* 0x000fe2000fffe0ff */
[----:B------:R-:W-:Y:S01]  /*4f90*/  @!P1 R2UR UR4, R0 ;  /* 0x00000000000492ca */ /* 0x000fe200000e0000 */
[----:B------:R-:W-:Y:S01]  /*4fa0*/  VOTEU.ALL UP0, P1 ;  /* 0x0000000000ff7886 */ /* 0x000fe20000800000 */
[----:B------:R-:W-:Y:S01]  /*4fb0*/  UMOV UR11, UR35 ;  /* 0x00000023000b7c82 */ /* 0x000fe20008000000 */
[----:B------:R-:W-:Y:S01]  /*4fc0*/  UMOV UR12, UR36 ;  /* 0x00000024000c7c82 */ /* 0x000fe20008000000 */
[----:B------:R-:W-:Y:S01]  /*4fd0*/  SEL R0, RZ, 0x1, P0 ;  /* 0x00000001ff007807 */ /* 0x000fe20000000000 */
[----:B------:R-:W-:Y:S01]  /*4fe0*/  UIADD3 UR20, UPT, UPT, UR13, UR63, URZ ;  /* 0x0000003f0d147290 */ /* 0x000fe2000fffe0ff */
[----:B------:R-:W-:Y:S01]  /*4ff0*/  IMAD.U32 R8, RZ, RZ, UR5 ;  /* 0x00000005ff087e24 */ /* 0x000fe2000f8e00ff */
[----:B------:R-:W-:Y:S01]  /*5000*/  LOP3.LUT R15, R15, 0x1, RZ, 0x3c, !PT ;  /* 0x000000010f0f7812 */ /* 0x000fe200078e3cff */
[----:B------:R-:W-:Y:S01]  /*5010*/  UPLOP3.LUT UP3, UPT, UPT, UPT, UPT, 0x80, 0x8 ;  /* 0x000000000008789c */ /* 0x000fe20003f6f070 */
[----:B------:R-:W-:Y:S01]  /*5020*/  LOP3.LUT R13, R13, R0, RZ, 0x3c, !PT ;  /* 0x000000000d0d7212 */ /* 0x000fe200078e3cff */
[----:B------:R-:W-:Y:S01]  /*5030*/  UIADD3 UR16, UPT, UPT, UR14, UR16, URZ ;  /* 0x000000100e107290 */ /* 0x000fe2000fffe0ff */
[----:B------:R-:W-:Y:S01]  /*5040*/  SEL R14, R14, RZ, P0 ;  /* 0x000000ff0e0e7207 */ /* 0x000fe20000000000 */
[----:B------:R-:W-:Y:S01]  /*5050*/  UMOV UR36, UR29 ;  /* 0x0000001d00247c82 */ /* 0x000fe20008000000 */
[----:B------:R-:W-:Y:S01]  /*5060*/  IMAD.U32 R9, RZ, RZ, UR4 ;  /* 0x00000004ff097e24 */ /* 0x000fe2000f8e00ff */
[----:B------:R-:W-:Y:S04]  /*5070*/  @!P1 R2UR UR4, R8 ;  /* 0x00000000080492ca */ /* 0x000fe800000e0000 */
[----:B------:R-:W-:Y:S11]  /*5080*/  @!P1 R2UR UR5, R9 ;  /* 0x00000000090592ca */ /* 0x000ff600000e0000 */
[----:B------:R-:W-:Y:S02]  /*5090*/  @!UPT UIADD3 URZ, UPT, UPT, URZ, URZ, URZ ;  /* 0x000000fffffff290 */ /* 0x000fe4000fffe0ff */
[----:B------:R2:W-:Y:S01]  /*50a0*/  @!UP0 UTMALDG.3D [UR8], [UR4], desc[UR6] ;  /* 0x00000608040085b4 */ /* 0x0005e20008011000 */
[----:B------:R2:W-:Y:S01]  /*50b0*/  @!P1 SYNCS.ARRIVE.TRANS64.RED.A0TR RZ, [UR21+0x78], R7 ;  /* 0x00007807ffff99a7 */ /* 0x0005e20008300415 */
[----:B------:R-:W-:Y:S01]  /*50c0*/  SYNCS.ARRIVE.TRANS64.RED.A1T0 RZ, [UR37], RZ ;  /* 0x000000ffffff79a7 */ /* 0x000fe20008100425 */
[----:B------:R-:W-:Y:S05]  /*50d0*/  BRA.U UP1, `(.L_x_87) ;  /* 0xfffffff101687547 */ /* 0x000fea000b83ffff */
[----:B------:R-:W-:-:S04]  /*50e0*/  SHF.L.U32 R3, R15, 0x1f, RZ ;  /* 0x0000001f0f037819 */ /* 0x000fc800000006ff */
[----:B------:R-:W3:Y:S02]  /*50f0*/  SYNCS.PHASECHK.TRANS64.TRYWAIT P0, [UR21+0x80], R3 ;  /* 0x00008003ff0075a7 */ /* 0x000ee40008001115 */
[----:B---3--:R-:W-:Y:S05]  /*5100*/  @!P0 BRA `(.L_x_88) ;  /* 0x0000004c00b88947 */ /* 0x008fea0003800000 */
.L_x_182:
[----:B------:R-:W4:Y:S02]  /*5110*/  SYNCS.PHASECHK.TRANS64.TRYWAIT P0, [UR21+0x88], R3 ;  /* 0x00008803ff0075a7 */ /* 0x000f240008001115 */
[----:B----4-:R-:W-:Y:S05]  /*5120*/  @!P0 BRA `(.L_x_89) ;  /* 0x0000004c00c88947 */ /* 0x010fea0003800000 */
.L_x_184:
[----:B------:R-:W4:Y:S02]  /*5130*/  SYNCS.PHASECHK.TRANS64.TRYWAIT P0, [UR21+0x90], R3 ;  /* 0x00009003ff0075a7 */ /* 0x000f240008001115 */
[----:B----4-:R-:W-:Y:S05]  /*5140*/  @!P0 BRA `(.L_x_90) ;  /* 0x0000004c00d88947 */ /* 0x010fea0003800000 */
.L_x_186:
[----:B---3--:R-:W-:-:S07]  /*5150*/  MOV R0, UR21 ;  /* 0x0000001500007c02 */ /* 0x008fce0008000f00 */
.L_x_91:
[----:B---3--:R-:W-:-:S04]  /*5160*/  SHF.L.U32 R3, R15, 0x1f, RZ ;  /* 0x0000001f0f037819 */ /* 0x008fc800000006ff */
[----:B------:R3:W4:Y:S03]  /*5170*/  SYNCS.PHASECHK.TRANS64.TRYWAIT P0, [R0+URZ+0x98], R3 ;  /* 0x00009803000075a7 */ /* 0x00072600080011ff */
[----:B----4-:R-:W-:Y:S05]  /*5180*/  @!P0 NANOSLEEP.SYNCS 0x989680 ;  /* 0x009896800000895d */ /* 0x010fea0003900000 */
[----:B------:R-:W4:Y:S02]  /*5190*/  @!P0 SYNCS.PHASECHK.TRANS64 P0, [R0+URZ+0x98], R3 ;  /* 0x00009803000085a7 */ /* 0x000f2400080010ff */
[----:B-12-4-:R-:W-:Y:S05]  /*51a0*/  @P0 EXIT ;  /* 0x000000000000094d */ /* 0x016fea0003800000 */
[----:B------:R-:W-:Y:S05]  /*51b0*/  BRA `(.L_x_91) ;  /* 0xfffffffc00e87947 */ /* 0x000fea000383ffff */
.L_x_76:
[----:B------:R-:W-:-:S06]  /*51c0*/  UISETP.GE.AND UP0, UPT, UR17, 0x4, UPT ;  /* 0x000000041100788c */ /* 0x000fcc000bf06270 */
[----:B------:R-:W-:-:S13]  /*51d0*/  PLOP3.LUT P0, PT, PT, PT, UP0, 0x80, 0x8 ;  /* 0x000000000008781c */ /* 0x000fda0003f0f008 */
[----:B------:R-:W-:Y:S05]  /*51e0*/  @!P0 EXIT ;  /* 0x000000000000894d */ /* 0x000fea0003800000 */
[----:B------:R-:W-:Y:S01]  /*51f0*/  BAR.SYNC.DEFER_BLOCKING 0x6, 0xa0 ;  /* 0x0182800000007b1d */ /* 0x000fe20000010000 */
[C---:B------:R-:W-:Y:S01]  /*5200*/  IMAD.SHL.U32 R2, R94.reuse, 0x20, RZ ;  /* 0x000000205e027824 */ /* 0x040fe200078e00ff */
[C---:B------:R-:W-:Y:S01]  /*5210*/  SHF.L.U32 R37, R94.reuse, 0x10, RZ ;  /* 0x000000105e257819 */ /* 0x040fe200000006ff */
[C---:B------:R-:W-:Y:S01]  /*5220*/  IMAD.SHL.U32 R93, R94.reuse, 0x4, RZ ;  /* 0x000000045e5d7824 */ /* 0x040fe200078e00ff */
[----:B------:R-:W-:Y:S01]  /*5230*/  LOP3.LUT R95, R94, 0x60, RZ, 0xc0, !PT ;  /* 0x000000605e5f7812 */ /* 0x000fe200078ec0ff */
[----:B------:R-:W-:Y:S01]  /*5240*/  HFMA2 R86, -RZ, RZ, 0, 0 ;  /* 0x00000000ff567431 */ /* 0x000fe200000001ff */
[----:B------:R-:W-:Y:S02]  /*5250*/  UMOV UR44, 0x400 ;  /* 0x00000400002c7882 */ /* 0x000fe40000000000 */
[----:B------:R-:W1:Y:S01]  /*5260*/  LDC.64 R78, c[0x0][0x8b0] ;  /* 0x00022c00ff4e7b82 */ /* 0x000e620000000a00 */
[----:B------:R-:W-:Y:S01]  /*5270*/  ULEA UR44, UR47, UR44, 0x18 ;  /* 0x0000002c2f2c7291 */ /* 0x000fe2000f8ec0ff */
[----:B------:R-:W-:Y:S01]  /*5280*/  LOP3.LUT R6, R2, 0xc0, RZ, 0xc0, !PT ;  /* 0x000000c002067812 */ /* 0x000fe200078ec0ff */
[----:B------:R-:W2:Y:S01]  /*5290*/  LDCU.64 UR6, c[0x0][0x890] ;  /* 0x00011200ff0677ac */ /* 0x000ea20008000a00 */
[----:B------:R-:W-:Y:S01]  /*52a0*/  LOP3.LUT R92, R94, 0x2, RZ, 0xc0, !PT ;  /* 0x000000025e5c7812 */ /* 0x000fe200078ec0ff */
[----:B------:R-:W-:Y:S01]  /*52b0*/  IMAD.MOV.U32 R90, RZ, RZ, 0x1 ;  /* 0x00000001ff5a7424 */ /* 0x000fe200078e00ff */
[----:B------:R-:W-:Y:S01]  /*52c0*/  LOP3.LUT R93, R6, 0x18, R93, 0xf8, !PT ;  /* 0x00000018065d7812 */ /* 0x000fe200078ef85d */
[----:B------:R-:W-:Y:S01]  /*52d0*/  UIADD3 UR4, UPT, UPT, UR44, 0x200, URZ ;  /* 0x000002002c047890 */ /* 0x000fe2000fffe0ff */
[----:B------:R-:W3:Y:S01]  /*52e0*/  LDC.64 R76, c[0x0][0x8a8] ;  /* 0x00022a00ff4c7b82 */ /* 0x000ee20000000a00 */
[----:B------:R-:W-:Y:S01]  /*52f0*/  LOP3.LUT R37, R37, 0x600000, RZ, 0xc0, !PT ;  /* 0x0060000025257812 */ /* 0x000fe200078ec0ff */
[----:B------:R-:W-:Y:S01]  /*5300*/  IMAD.MOV.U32 R36, RZ, RZ, RZ ;  /* 0x000000ffff247224 */ /* 0x000fe200078e00ff */
[----:B------:R-:W-:-:S02]  /*5310*/  LOP3.LUT R93, R93, 0xf20, R2, 0xf8, !PT ;  /* 0x00000f205d5d7812 */ /* 0x000fc400078ef802 */
[----:B------:R-:W-:Y:S01]  /*5320*/  CS2R R88, SRZ ;  /* 0x0000000000587805 */ /* 0x000fe2000001ff00 */
[----:B------:R-:W-:Y:S01]  /*5330*/  IMAD.U32 R84, RZ, RZ, UR4 ;  /* 0x00000004ff547e24 */ /* 0x000fe2000f8e00ff */
[----:B------:R-:W-:Y:S01]  /*5340*/  LOP3.LUT R94, R94, 0x4, RZ, 0xc0, !PT ;  /* 0x000000045e5e7812 */ /* 0x000fe200078ec0ff */
[----:B------:R-:W4:Y:S01]  /*5350*/  LDCU UR60, c[0x0][0x370] ;  /* 0x00006e00ff3c77ac */ /* 0x000f220008000800 */
[----:B------:R-:W4:Y:S02]  /*5360*/  LDS R0, [UR44+0x160] ;  /* 0x0001602cff007984 */ /* 0x000f240008000800 */
[----:B------:R-:W-:Y:S01]  /*5370*/  LEA R93, R93, R84, 0x1 ;  /* 0x000000545d5d7211 */ /* 0x000fe200078e08ff */
[----:B------:R-:W1:Y:S01]  /*5380*/  LDCU UR43, c[0x0][0xb0c] ;  /* 0x00016180ff2b77ac */ /* 0x000e620008000800 */
[----:B--2---:R-:W-:Y:S01]  /*5390*/  IMAD.U32 R97, RZ, RZ, UR6 ;  /* 0x00000006ff617e24 */ /* 0x004fe2000f8e00ff */
[----:B------:R-:W-:Y:S02]  /*53a0*/  MOV R96, UR7 ;  /* 0x0000000700607c02 */ /* 0x000fe40008000f00 */
[--C-:B------:R-:W-:Y:S01]  /*53b0*/  IMAD R92, R92, -0x10, R93.reuse ;  /* 0xfffffff05c5c7824 */ /* 0x100fe200078e025d */
[----:B------:R-:W2:Y:S01]  /*53c0*/  LDCU UR39, c[0x0][0xb30] ;  /* 0x00016600ff2777ac */ /* 0x000ea20008000800 */
[----:B------:R-:W-:Y:S01]  /*53d0*/  IMAD R91, R94, -0x10, R93 ;  /* 0xfffffff05e5b7824 */ /* 0x000fe200078e025d */
[----:B------:R-:W1:Y:S01]  /*53e0*/  LDCU.64 UR54, c[0x0][0x888] ;  /* 0x00011100ff3677ac */ /* 0x000e620008000a00 */
[----:B------:R-:W1:Y:S01]  /*53f0*/  LDCU.64 UR40, c[0x0][0xb28] ;  /* 0x00016500ff2877ac */ /* 0x000e620008000a00 */
[----:B------:R-:W1:Y:S01]  /*5400*/  LDCU.128 UR56, c[0x0][0xb10] ;  /* 0x00016200ff3877ac */ /* 0x000e620008000c00 */
[----:B------:R-:W1:Y:S01]  /*5410*/  LDCU UR53, c[0x0][0x374] ;  /* 0x00006e80ff3577ac */ /* 0x000e620008000800 */
[----:B------:R-:W-:Y:S01]  /*5420*/  UMOV UR52, URZ ;  /* 0x000000ff00347c82 */ /* 0x000fe20008000000 */
[----:B------:R-:W-:Y:S01]  /*5430*/  UMOV UR46, URZ ;  /* 0x000000ff002e7c82 */ /* 0x000fe20008000000 */
[----:B-1234-:R-:W-:-:S07]  /*5440*/  IMAD.IADD R37, R0, 0x1, R37 ;  /* 0x0000000100257824 */ /* 0x01efce00078e0225 */
.L_x_135:
[----:B------:R-:W-:Y:S02]  /*5450*/  LEA R3, R86, UR44, 0x3 ;  /* 0x0000002c56037c11 */ /* 0x000fe4000f8e18ff */
[----:B------:R-:W-:Y:S02]  /*5460*/  SHF.L.U32 R0, R88, 0x1f, RZ ;  /* 0x0000001f58007819 */ /* 0x000fe400000006ff */
[----:B------:R-:W-:Y:S02]  /*5470*/  LEA R5, R86, UR44, 0x4 ;  /* 0x0000002c56057c11 */ /* 0x000fe4000f8e20ff */
[----:B-1----:R-:W1:Y:S02]  /*5480*/  SYNCS.PHASECHK.TRANS64.TRYWAIT P0, [R3+URZ+0xb0], R0 ;  /* 0x0000b000030075a7 */ /* 0x002e6400080011ff */
[----:B-12---:R-:W-:Y:S05]  /*5490*/  @!P0 BRA `(.L_x_92) ;  /* 0x0000004c001c8947 */ /* 0x006fea0003800000 */
.L_x_187:
        /* <DEDUP_REMOVED lines=11> */
[----:B------:R-:W-:Y:S01]  /*5550*/  PLOP3.LUT P0, PT, PT, PT, UP1, 0x80, 0x8 ;  /* 0x000000000008781c */ /* 0x000fe20003f0f018 */
[----:B------:R-:W-:Y:S11]  /*5560*/  UP2UR UR62, UPR, URZ, 0x2 ;  /* 0x00000002ff3e7883 */ /* 0x000ff60008000000 */
[----:B------:R-:W-:Y:S01]  /*5570*/  @!UPT UIADD3 URZ, UPT, UPT, URZ, URZ, URZ ;  /* 0x000000fffffff290 */ /* 0x000fe2000fffe0ff */
[----:B-1----:R-:W-:Y:S02]  /*5580*/  @P0 SHF.R.U32.HI R0, RZ, 0x10, R5 ;  /* 0x00000010ff000819 */ /* 0x002fe40000011605 */
        /* <DEDUP_REMOVED lines=12> */
[----:B------:R-:W2:Y:S01]  /*5650*/  LDCU UR12, c[0x0][0xb20] ;  /* 0x00016400ff0c77ac */ /* 0x000ea20008000800 */
[----:B------:R-:W-:Y:S02]  /*5660*/  UIMAD.WIDE.U32 UR4, UR53, UR59, URZ ;  /* 0x0000003b350472a5 */ /* 0x000fe4000f8e00ff */
[----:B------:R-:W-:Y:S02]  /*5670*/  UIMAD.WIDE.U32 UR6, UR60, UR56, URZ ;  /* 0x000000383c0672a5 */ /* 0x000fe4000f8e00ff */
[----:B------:R-:W-:Y:S02]  /*5680*/  UISETP.NE.AND UP0, UPT, UR58, 0x1, UPT ;  /* 0x000000013a00788c */ /* 0x000fe4000bf05270 */
[----:B------:R-:W-:Y:S02]  /*5690*/  UIMAD.WIDE.U32 UR8, UR37, UR59, URZ ;  /* 0x0000003b250872a5 */ /* 0x000fe4000f8e00ff */
[----:B------:R-:W-:Y:S02]  /*56a0*/  UIMAD.WIDE.U32 UR10, UR38, UR56, URZ ;  /* 0x00000038260a72a5 */ /* 0x000fe4000f8e00ff */
[----:B------:R-:W-:Y:S02]  /*56b0*/  UISETP.NE.AND UP1, UPT, UR43, 0x1, UPT ;  /* 0x000000012b00788c */ /* 0x000fe4000bf25270 */
[----:B------:R-:W-:Y:S01]  /*56c0*/  UISETP.NE.AND UP2, UPT, UR42, 0x1, UPT ;  /* 0x000000012a00788c */ /* 0x000fe2000bf45270 */
[----:B------:R-:W-:Y:S02]  /*56d0*/  UMOV UR4, UR5 ;  /* 0x0000000500047c82 */ /* 0x000fe40008000000 */
[----:B--2---:R-:W-:Y:S03]  /*56e0*/  USHF.R.U32.HI UR5, URZ, UR12, UR4 ;  /* 0x0000000cff057299 */ /* 0x004fe60008011604 */
[----:B------:R-:W-:Y:S02]  /*56f0*/  UMOV UR4, UR7 ;  /* 0x0000000700047c82 */ /* 0x000fe40008000000 */
[----:B------:R-:W-:Y:S02]  /*5700*/  USHF.R.U32.HI UR7, URZ, UR57, UR4 ;  /* 0x00000039ff077299 */ /* 0x000fe40008011604 */
[----:B------:R-:W-:Y:S02]  /*5710*/  USEL UR4, UR53, UR5, !UP0 ;  /* 0x0000000535047287 */ /* 0x000fe4000c000000 */
[----:B------:R-:W-:Y:S01]  /*5720*/  USEL UR7, UR60, UR7, !UP1 ;  /* 0x000000073c077287 */ /* 0x000fe2000c800000 */
[----:B------:R-:W-:Y:S01]  /*5730*/  UMOV UR5, UR9 ;  /* 0x0000000900057c82 */ /* 0x000fe20008000000 */
[----:B------:R-:W-:Y:S02]  /*5740*/  UIMAD.WIDE.U32 UR8, UR4, UR40, URZ ;  /* 0x00000028040872a5 */ /* 0x000fe4000f8e00ff */
[----:B------:R-:W-:Y:S03]  /*5750*/  USHF.R.U32.HI UR6, URZ, UR12, UR5 ;  /* 0x0000000cff067299 */ /* 0x000fe60008011605 */
[----:B------:R-:W-:Y:S01]  /*5760*/  UMOV UR5, UR11 ;  /* 0x0000000b00057c82 */ /* 0x000fe20008000000 */
[----:B------:R-:W-:Y:S02]  /*5770*/  UIMAD.WIDE.U32 UR10, UR7, UR40, URZ ;  /* 0x00000028070a72a5 */ /* 0x000fe4000f8e00ff */
[----:B------:R-:W-:Y:S02]  /*5780*/  USHF.R.U32.HI UR12, URZ, UR57, UR5 ;  /* 0x00000039ff0c7299 */ /* 0x000fe40008011605 */
[----:B------:R-:W-:Y:S01]  /*5790*/  USEL UR6, UR37, UR6, !UP0 ;  /* 0x0000000625067287 */ /* 0x000fe2000c000000 */
[----:B------:R-:W-:Y:S02]  /*57a0*/  UMOV UR5, UR9 ;  /* 0x0000000900057c82 */ /* 0x000fe40008000000 */
[----:B------:R-:W-:Y:S01]  /*57b0*/  UMOV UR10, UR11 ;  /* 0x0000000b000a7c82 */ /* 0x000fe20008000000 */
[----:B------:R-:W-:Y:S02]  /*57c0*/  @UP2 USHF.R.U32.HI UR4, URZ, UR41, UR5 ;  /* 0x00000029ff042299 */ /* 0x000fe40008011605 */
[----:B------:R-:W-:Y:S02]  /*57d0*/  @UP2 USHF.R.U32.HI UR7, URZ, UR41, UR10 ;  /* 0x00000029ff072299 */ /* 0x000fe4000801160a */
[----:B------:R-:W-:Y:S02]  /*57e0*/  UIMAD UR4, UR42, UR4, URZ ;  /* 0x000000042a0472a4 */ /* 0x000fe4000f8e02ff */
        /* <DEDUP_REMOVED lines=8> */
[----:B------:R-:W-:Y:S02]  /*5870*/  USEL UR11, UR6, UR4, !UP2 ;  /* 0x00000004060b7287 */ /* 0x000fe4000d000000 */
[----:B------:R-:W-:Y:S02]  /*5880*/  UIADD3 UR8, UPT, UPT, -UR5, URZ, URZ ;  /* 0x000000ff05087290 */ /* 0x000fe4000fffe1ff */
[----:B------:R-:W-:Y:S01]  /*5890*/  UIADD3 UR10, UPT, UPT, -UR11, URZ, URZ ;  /* 0x000000ff0b0a7290 */ /* 0x000fe2000fffe1ff */
[----:B------:R-:W-:Y:S01]  /*58a0*/  @!UP0 UMOV UR4, UR9 ;  /* 0x0000000900048c82 */ /* 0x000fe20008000000 */
[----:B------:R-:W-:Y:S02]  /*58b0*/  UIADD3 UR9, UPT, UPT, -UR6, URZ, URZ ;  /* 0x000000ff06097290 */ /* 0x000fe4000fffe1ff */
[----:B------:R-:W-:Y:S02]  /*58c0*/  @!UP0 USHF.R.U32.HI UR4, URZ, UR41, UR4 ;  /* 0x00000029ff048299 */ /* 0x000fe40008011604 */
[----:B------:R-:W-:Y:S02]  /*58d0*/  UIMAD UR10, UR42, UR10, UR6 ;  /* 0x0000000a2a0a72a4 */ /* 0x000fe4000f8e0206 */
[----:B------:R-:W-:Y:S04]  /*58e0*/  @!UP0 USEL UR4, UR5, UR4, !UP2 ;  /* 0x0000000405048287 */ /* 0x000fe8000d000000 */
[----:B------:R-:W-:Y:S02]  /*58f0*/  @!UP0 UIMAD UR10, UR7, UR10, UR4 ;  /* 0x0000000a070a82a4 */ /* 0x000fe4000f8e0204 */
[----:B------:R-:W-:Y:S02]  /*5900*/  @!UP0 UIADD3 UR11, UPT, UPT, UR11, -UR4, URZ ;  /* 0x800000040b0b8290 */ /* 0x000fe4000fffe0ff */
[----:B------:R-:W-:Y:S02]  /*5910*/  UIMAD UR7, UR43, UR8, UR38 ;  /* 0x000000082b0772a4 */ /* 0x000fe4000f8e0226 */
[----:B------:R-:W-:Y:S02]  /*5920*/  @!UP0 UIMAD UR6, UR11, UR42, UR5 ;  /* 0x0000002a0b0682a4 */ /* 0x000fe4000f8e0205 */
[----:B------:R-:W-:Y:S01]  /*5930*/  UIMAD UR4, UR58, UR9, UR37 ;  /* 0x000000093a0472a4 */ /* 0x000fe2000f8e0225 */
[----:B------:R-:W-:Y:S02]  /*5940*/  @!UP0 UMOV UR5, UR10 ;  /* 0x0000000a00058c82 */ /* 0x000fe40008000000 */
[----:B------:R-:W-:Y:S02]  /*5950*/  UIMAD UR38, UR5, UR43, UR7 ;  /* 0x0000002b052672a4 */ /* 0x000fe4000f8e0207 */
[----:B------:R-:W-:Y:S11]  /*5960*/  UIMAD UR37, UR6, UR58, UR4 ;  /* 0x0000003a062572a4 */ /* 0x000ff6000f8e0204 */
[----:B------:R-:W-:Y:S01]  /*5970*/  @!UPT UIADD3 URZ, UPT, UPT, URZ, URZ, URZ ;  /* 0x000000fffffff290 */ /* 0x000fe2000fffe0ff */
.L_x_93:
[----:B------:R-:W-:Y:S01]  /*5980*/  UISETP.NE.AND UP0, UPT, UR39, 0x1, UPT ;  /* 0x000000012700788c */ /* 0x000fe2000bf05270 */
[----:B------:R-:W-:Y:S01]  /*5990*/  LOP3.LUT P0, RZ, R84, 0x1b0, RZ, 0xc0, !PT ;  /* 0x000001b054ff7812 */ /* 0x000fe2000780c0ff */
[----:B------:R-:W-:Y:S01]  /*59a0*/  USHF.L.U32 UR50, UR16, 0x7, URZ ;  /* 0x0000000710327899 */ /* 0x000fe200080006ff */
[----:B------:R-:W-:Y:S01]  /*59b0*/  BSSY.RECONVERGENT B6, `(.L_x_94) ;  /* 0x0000034000067945 */ /* 0x000fe20003800200 */
[----:B------:R-:W-:Y:S01]  /*59c0*/  USHF.L.U32 UR49, UR20, 0x7, URZ ;  /* 0x0000000714317899 */ /* 0x000fe200080006ff */
[----:B------:R-:W-:Y:S06]  /*59d0*/  IADD3 R86, PT, PT, R86, 0x1, RZ ;  /* 0x0000000156567810 */ /* 0x000fec0007ffe0ff */
[----:B------:R-:W2:Y:S01]  /*59e0*/  @!UP0 LDCU.128 UR12, c[0x0][0xb10] ;  /* 0x00016200ff0c87ac */ /* 0x000ea20008000c00 */
[----:B------:R-:W3:Y:S01]  /*59f0*/  @!UP0 LDCU UR5, c[0x0][0xb0c] ;  /* 0x00016180ff0587ac */ /* 0x000ee20008000800 */
[----:B------:R-:W4:Y:S01]  /*5a00*/  @!UP0 LDCU UR10, c[0x0][0xb20] ;  /* 0x00016400ff0a87ac */ /* 0x000f220008000800 */
[----:B--2---:R-:W-:Y:S02]  /*5a10*/  UIMAD.WIDE.U32 UR8, UR38, UR12, URZ ;  /* 0x0000000c260872a5 */ /* 0x004fe4000f8e00ff */
[----:B------:R-:W-:Y:S02]  /*5a20*/  UIMAD.WIDE.U32 UR6, UR37, UR15, URZ ;  /* 0x0000000f250672a5 */ /* 0x000fe4000f8e00ff */
[----:B------:R-:W-:Y:S03]  /*5a30*/  @!UP0 UISETP.NE.AND UP1, UPT, UR14, 0x1, UPT ;  /* 0x000000010e00888c */ /* 0x000fe6000bf25270 */
[----:B------:R-:W-:Y:S01]  /*5a40*/  @!UP0 UMOV UR4, UR9 ;  /* 0x0000000900048c82 */ /* 0x000fe20008000000 */
[----:B---3--:R-:W-:Y:S02]  /*5a50*/  @!UP0 UISETP.NE.AND UP2, UPT, UR5, 0x1, UPT ;  /* 0x000000010500888c */ /* 0x008fe4000bf45270 */
[----:B------:R-:W-:Y:S01]  /*5a60*/  @!UP0 USHF.R.U32.HI UR4, URZ, UR13, UR4 ;  /* 0x0000000dff048299 */ /* 0x000fe20008011604 */
[----:B------:R-:W-:Y:S02]  /*5a70*/  @!UP0 UMOV UR6, UR7 ;  /* 0x0000000700068c82 */ /* 0x000fe40008000000 */
[----:B----4-:R-:W-:Y:S02]  /*5a80*/  @!UP0 USHF.R.U32.HI UR6, URZ, UR10, UR6 ;  /* 0x0000000aff068299 */ /* 0x010fe40008011606 */
[----:B------:R-:W-:Y:S02]  /*5a90*/  @!UP0 USEL UR7, UR38, UR4, !UP2 ;  /* 0x0000000426078287 */ /* 0x000fe4000d000000 */
[----:B------:R-:W-:Y:S04]  /*5aa0*/  @!UP0 USEL UR6, UR37, UR6, !UP1 ;  /* 0x0000000625068287 */ /* 0x000fe8000c800000 */
[----:B------:R-:W-:Y:S02]  /*5ab0*/  @!UP0 UIADD3 UR4, UPT, UPT, -UR7, UR6, URZ ;  /* 0x0000000607048290 */ /* 0x000fe4000fffe1ff */
[----:B------:R-:W-:Y:S02]  /*5ac0*/  @!UP0 UIADD3 UR6, UPT, UPT, UR7, -UR6, URZ ;  /* 0x8000000607068290 */ /* 0x000fe4000fffe0ff */
[----:B------:R-:W-:Y:S02]  /*5ad0*/  @!UP0 UIMAD UR38, UR4, UR5, UR38 ;  /* 0x00000005042682a4 */ /* 0x000fe4000f8e0226 */
[----:B------:R-:W-:Y:S01]  /*5ae0*/  @!UP0 UIMAD UR37, UR6, UR14, UR37 ;  /* 0x0000000e062582a4 */ /* 0x000fe2000f8e0225 */
[----:B------:R-:W-:Y:S11]  /*5af0*/  @!P0 BRA `(.L_x_95) ;  /* 0x00000000007c8947 */ /* 0x000ff60003800000 */
[----:B------:R-:W2:Y:S01]  /*5b00*/  LDCU.64 UR8, c[0x4][0x80] ;  /* 0x01001000ff0877ac */ /* 0x000ea20008000a00 */
[----:B------:R-:W-:Y:S01]  /*5b10*/  MOV R2, 0x0 ;  /* 0x0000000000027802 */ /* 0x000fe20000000f00 */
[----:B------:R-:W-:Y:S02]  /*5b20*/  HFMA2 R12, -RZ, RZ, 0, 5.9604644775390625e-08 ;  /* 0x00000001ff0c7431 */ /* 0x000fe400000001ff */
[----:B------:R-:W-:Y:S01]  /*5b30*/  IMAD.MOV.U32 R8, RZ, RZ, 0x70 ;  /* 0x00000070ff087424 */ /* 0x000fe200078e00ff */
[----:B------:R3:W4:Y:S01]  /*5b40*/  LDC.64 R14, c[0x4][R2] ;  /* 0x01000000020e7b82 */ /* 0x0007220000000a00 */
[----:B------:R-:W1:Y:S01]  /*5b50*/  LDCU.64 UR6, c[0x4][0x88] ;  /* 0x01001100ff0677ac */ /* 0x000e620008000a00 */
[----:B------:R-:W-:Y:S01]  /*5b60*/  IMAD.MOV.U32 R13, RZ, RZ, RZ ;  /* 0x000000ffff0d7224 */ /* 0x000fe200078e00ff */
[----:B------:R-:W1:Y:S01]  /*5b70*/  LDCU.64 UR4, c[0x4][0x8] ;  /* 0x01000100ff0477ac */ /* 0x000e620008000a00 */
[----:B--2---:R-:W-:Y:S01]  /*5b80*/  MOV R5, UR9 ;  /* 0x0000000900057c02 */ /* 0x004fe20008000f00 */
[----:B------:R-:W-:Y:S01]  /*5b90*/  IMAD.U32 R4, RZ, RZ, UR8 ;  /* 0x00000008ff047e24 */ /* 0x000fe2000f8e00ff */
[----:B-1----:R-:W-:Y:S01]  /*5ba0*/  MOV R7, UR7 ;  /* 0x0000000700077c02 */ /* 0x002fe20008000f00 */
[----:B------:R-:W-:Y:S01]  /*5bb0*/  IMAD.U32 R6, RZ, RZ, UR6 ;  /* 0x00000006ff067e24 */ /* 0x000fe2000f8e00ff */
[----:B------:R-:W-:Y:S01]  /*5bc0*/  MOV R11, UR5 ;  /* 0x00000005000b7c02 */ /* 0x000fe20008000f00 */
[----:B------:R-:W-:Y:S02]  /*5bd0*/  IMAD.U32 R10, RZ, RZ, UR4 ;  /* 0x00000004ff0a7e24 */ /* 0x000fe4000f8e00ff */
[----:B------:R-:W-:Y:S07]  /*5be0*/  LEPC R20, `(.L_x_96) ;  /* 0x000000001014794e */ /* 0x000fee0000000000 */
[----:B---345:R-:W-:Y:S05]  /*5bf0*/  CALL.ABS.NOINC R14 ;  /* 0x000000000e007343 */ /* 0x038fea0003c00000 */
.L_x_96:
[----:B------:R-:W1:Y:S01]  /*5c00*/  LDCU.64 UR8, c[0x4][0x80] ;  /* 0x01001000ff0877ac */ /* 0x000e620008000a00 */
[----:B------:R-:W2:Y:S01]  /*5c10*/  LDC.64 R2, c[0x4][R2] ;  /* 0x0100000002027b82 */ /* 0x000ea20000000a00 */
[----:B------:R-:W-:Y:S02]  /*5c20*/  HFMA2 R12, -RZ, RZ, 0, 5.9604644775390625e-08 ;  /* 0x00000001ff0c7431 */ /* 0x000fe400000001ff */
[----:B------:R-:W-:Y:S02]  /*5c30*/  IMAD.MOV.U32 R8, RZ, RZ, 0x70 ;  /* 0x00000070ff087424 */ /* 0x000fe400078e00ff */
[----:B------:R-:W-:Y:S01]  /*5c40*/  IMAD.MOV.U32 R13, RZ, RZ, RZ ;  /* 0x000000ffff0d7224 */ /* 0x000fe200078e00ff */
[----:B------:R-:W3:Y:S01]  /*5c50*/  LDCU.64 UR6, c[0x4][0x88] ;  /* 0x01001100ff0677ac */ /* 0x000ee20008000a00 */
[----:B------:R-:W4:Y:S01]  /*5c60*/  LDCU.64 UR4, c[0x4][0x8] ;  /* 0x01000100ff0477ac */ /* 0x000f220008000a00 */
[----:B-1----:R-:W-:Y:S02]  /*5c70*/  MOV R4, UR8 ;  /* 0x0000000800047c02 */ /* 0x002fe40008000f00 */
[----:B------:R-:W-:Y:S02]  /*5c80*/  MOV R5, UR9 ;  /* 0x0000000900057c02 */ /* 0x000fe40008000f00 */
[----:B---3--:R-:W-:Y:S01]  /*5c90*/  MOV R7, UR7 ;  /* 0x0000000700077c02 */ /* 0x008fe20008000f00 */
[----:B------:R-:W-:Y:S01]  /*5ca0*/  IMAD.U32 R6, RZ, RZ, UR6 ;  /* 0x00000006ff067e24 */ /* 0x000fe2000f8e00ff */
[----:B----4-:R-:W-:Y:S01]  /*5cb0*/  MOV R11, UR5 ;  /* 0x00000005000b7c02 */ /* 0x010fe20008000f00 */
[----:B------:R-:W-:Y:S02]  /*5cc0*/  IMAD.U32 R10, RZ, RZ, UR4 ;  /* 0x00000004ff0a7e24 */ /* 0x000fe4000f8e00ff */
[----:B------:R-:W-:Y:S07]  /*5cd0*/  LEPC R20, `(.L_x_95) ;  /* 0x000000001014794e */ /* 0x000fee0000000000 */
[----:B--2---:R-:W-:Y:S05]  /*5ce0*/  CALL.ABS.NOINC R2 ;  /* 0x0000000002007343 */ /* 0x004fea0003c00000 */
.L_x_95:
[----:B------:R-:W-:Y:S05]  /*5cf0*/  BSYNC.RECONVERGENT B6 ;  /* 0x0000000000067941 */ /* 0x000fea0003800200 */
.L_x_94:
[----:B------:R-:W-:Y:S02]  /*5d00*/  R2UR UR6, R83 ;  /* 0x00000000530672ca */ /* 0x000fe400000e0000 */
[----:B------:R-:W-:Y:S02]  /*5d10*/  R2UR UR5, R97 ;  /* 0x00000000610572ca */ /* 0x000fe400000e0000 */
[----:B------:R-:W-:Y:S02]  /*5d20*/  R2UR UR4, R96 ;  /* 0x00000000600472ca */ /* 0x000fe400000e0000 */
[----:B------:R-:W-:Y:S02]  /*5d30*/  ISETP.NE.U32.AND P4, PT, R78, RZ, PT ;  /* 0x000000ff4e00720c */ /* 0x000fe40003f85070 */
[----:B------:R-:W-:Y:S02]  /*5d40*/  ISETP.NE.U32.AND P2, PT, RZ, UR54, PT ;  /* 0x00000036ff007c0c */ /* 0x000fe4000bf45070 */
[----:B------:R-:W-:Y:S02]  /*5d50*/  ISETP.NE.AND.EX P4, PT, R79, RZ, PT, P4 ;  /* 0x000000ff4f00720c */ /* 0x000fe40003f85340 */
[----:B------:R-:W-:Y:S01]  /*5d60*/  ISETP.NE.AND.EX P2, PT, RZ, UR55, PT, P2 ;  /* 0x00000037ff007c0c */ /* 0x000fe2000bf45320 */
[----:B------:R-:W-:Y:S02]  /*5d70*/  UISETP.NE.AND UP2, UPT, UR6, URZ, UPT ;  /* 0x000000ff0600728c */ /* 0x000fe4000bf45270 */
[----:B------:R-:W-:Y:S04]  /*5d80*/  UISETP.NE.U32.AND UP0, UPT, UR5, URZ, UPT ;  /* 0x000000ff0500728c */ /* 0x000fe8000bf05070 */
[----:B------:R-:W-:Y:S01]  /*5d90*/  UISETP.NE.AND.EX UP1, UPT, UR4, URZ, UPT, UP0 ;  /* 0x000000ff0400728c */ /* 0x000fe2000bf25300 */
[----:B------:R-:W-:Y:S01]  /*5da0*/  PLOP3.LUT P1, PT, PT, PT, UP2, 0x80, 0x8 ;  /* 0x000000000008781c */ /* 0x000fe20003f2f028 */
[----:B------:R-:W-:Y:S03]  /*5db0*/  UPLOP3.LUT UP0, UPT, UPT, UPT, UPT, 0x40, 0x4 ;  /* 0x000000000004789c */ /* 0x000fe60003f0e870 */
[----:B------:R-:W-:Y:S06]  /*5dc0*/  @UP2 UPLOP3.LUT UP0, UPT, UPT, UPT, UP1, 0x80, 0x8 ;  /* 0x000000000008289c */ /* 0x000fec0003f0f010 */
[----:B------:R-:W-:Y:S01]  /*5dd0*/  PLOP3.LUT P0, PT, PT, PT, UP0, 0x80, 0x8 ;  /* 0x000000000008781c */ /* 0x000fe20003f0f008 */
[----:B------:R-:W-:Y:S01]  /*5de0*/  @!UPT UIADD3 URZ, UPT, UPT, URZ, URZ, URZ ;  /* 0x000000fffffff290 */ /* 0x000fe2000fffe0ff */
[----:B------:R-:W-:Y:S11]  /*5df0*/  BRA.U !UP1, `(.L_x_97) ;  /* 0x0000000109407547 */ /* 0x000ff6000b800000 */
[----:B------:R-:W-:Y:S01]  /*5e00*/  UISETP.NE.U32.AND UP0, UPT, UR54, URZ, UPT ;  /* 0x000000ff3600728c */ /* 0x000fe2000bf05070 */
[----:B------:R-:W-:Y:S01]  /*5e10*/  R2UR UR6, R97 ;  /* 0x00000000610672ca */ /* 0x000fe200000e0000 */
[----:B------:R-:W2:Y:S01]  /*5e20*/  LDCU.64 UR8, c[0x0][0x358] ;  /* 0x00006b00ff0877ac */ /* 0x000ea20008000a00 */
[----:B------:R-:W-:Y:S02]  /*5e30*/  HFMA2 R80, -RZ, RZ, 0, 5.9604644775390625e-08 ;  /* 0x00000001ff507431 */ /* 0x000fe400000001ff */
[----:B-1----:R-:W-:Y:S01]  /*5e40*/  IMAD.MOV.U32 R0, RZ, RZ, 0x1 ;  /* 0x00000001ff007424 */ /* 0x002fe200078e00ff */
[----:B------:R-:W-:Y:S06]  /*5e50*/  UISETP.NE.AND.EX UP0, UPT, UR55, URZ, UPT, UP0 ;  /* 0x000000ff3700728c */ /* 0x000fec000bf05300 */
[----:B------:R-:W-:Y:S05]  /*5e60*/  PLOP3.LUT P3, PT, PT, PT, UP0, 0x80, 0x8 ;  /* 0x000000000008781c */ /* 0x000fea0003f6f008 */
[----:B------:R-:W1:Y:S01]  /*5e70*/  @UP0 LDCU.64 UR4, c[0x0][0x888] ;  /* 0x00011100ff0407ac */ /* 0x000e620008000a00 */
[----:B------:R-:W-:Y:S07]  /*5e80*/  @UP0 UIMAD UR6, UR36, UR6, URZ ;  /* 0x00000006240602a4 */ /* 0x000fee000f8e02ff */
[----:B------:R-:W-:Y:S01]  /*5e90*/  @!P3 PRMT R80, R0, 0x7610, R80 ;  /* 0x000076100050b816 */ /* 0x000fe20000000050 */
[----:B-1----:R-:W-:Y:S06]  /*5ea0*/  @UP0 UIMAD.WIDE UR4, UR6, 0x4, UR4 ;  /* 0x00000004060408a5 */ /* 0x002fec000f8e0204 */
[----:B------:R-:W-:Y:S02]  /*5eb0*/  IMAD.U32 R2, RZ, RZ, UR4 ;  /* 0x00000004ff027e24 */ /* 0x000fe4000f8e00ff */
[----:B------:R-:W-:Y:S03]  /*5ec0*/  IMAD.U32 R3, RZ, RZ, UR5 ;  /* 0x00000005ff037e24 */ /* 0x000fe6000f8e00ff */
[----:B------:R-:W1:Y:S02]  /*5ed0*/  @!UP0 LDCU UR4, c[0x0][0x880] ;  /* 0x00011000ff0487ac */ /* 0x000e640008000800 */
[----:B--2--5:R2:W5:Y:S02]  /*5ee0*/  @P3 LDG.E R41, desc[UR8][R2.64] ;  /* 0x0000000802293981 */ /* 0x024564000c1e1900 */
[----:B-12---:R-:W-:Y:S02]  /*5ef0*/  @!P3 MOV R41, UR4 ;  /* 0x000000040029bc02 */ /* 0x006fe40008000f00 */
.L_x_97:
[----:B------:R-:W-:Y:S05]  /*5f00*/  @!P4 BRA `(.L_x_98) ;  /* 0x000000000024c947 */ /* 0x000fea0003800000 */
[----:B------:R-:W-:Y:S01]  /*5f10*/  ISETP.NE.U32.AND P3, PT, R76, RZ, PT ;  /* 0x000000ff4c00720c */ /* 0x000fe20003f65070 */
[----:B------:R-:W2:Y:S03]  /*5f20*/  LDCU.64 UR4, c[0x0][0x358] ;  /* 0x00006b00ff0477ac */ /* 0x000ea60008000a00 */
[----:B------:R-:W-:Y:S11]  /*5f30*/  ISETP.NE.AND.EX P3, PT, R77, RZ, PT, P3 ;  /* 0x000000ff4d00720c */ /* 0x000ff60003f65330 */
[----:B------:R-:W-:Y:S02]  /*5f40*/  @!UPT UIADD3 URZ, UPT, UPT, URZ, URZ, URZ ;  /* 0x000000fffffff290 */ /* 0x000fe4000fffe0ff */
[----:B------:R-:W3:Y:S01]  /*5f50*/  @P3 LDC.64 R2, c[0x0][0x8a8] ;  /* 0x00022a00ff023b82 */ /* 0x000ee20000000a00 */
[----:B-1----:R-:W-:Y:S04]  /*5f60*/  @P3 IMAD R0, R78, UR36, RZ ;  /* 0x000000244e003c24 */ /* 0x002fe8000f8e02ff */
[----:B---3--:R-:W-:Y:S05]  /*5f70*/  @P3 IMAD.WIDE R2, R0, 0x4, R2 ;  /* 0x0000000400023825 */ /* 0x008fea00078e0202 */
[----:B--2--5:R2:W5:Y:S02]  /*5f80*/  @P3 LDG.E R38, desc[UR4][R2.64] ;  /* 0x0000000402263981 */ /* 0x024564000c1e1900 */
[----:B--2---:R-:W3:Y:S02]  /*5f90*/  @!P3 LDC R38, c[0x0][0x8a0] ;  /* 0x00022800ff26bb82 */ /* 0x004ee40000000800 */
.L_x_98:
[----:B-----5:R-:W-:Y:S01]  /*5fa0*/  FSETP.NEU.AND P3, PT, R41, RZ, PT ;  /* 0x000000ff2900720b */ /* 0x020fe20003f6d000 */
[----:B------:R-:W-:Y:S01]  /*5fb0*/  BSSY B1, `(.L_x_99) ;  /* 0x0000039000017945 */ /* 0x000fe20003800000 */
[----:B------:R-:W-:Y:S01]  /*5fc0*/  SEL R3, RZ, 0xffffffff, P2 ;  /* 0xffffffffff037807 */ /* 0x000fe20001000000 */
[----:B------:R-:W-:Y:S01]  /*5fd0*/  IMAD.MOV.U32 R47, RZ, RZ, 0x1 ;  /* 0x00000001ff2f7424 */ /* 0x000fe200078e00ff */
[----:B------:R-:W-:Y:S01]  /*5fe0*/  @P1 LOP3.LUT P2, RZ, R80, 0xff, RZ, 0xc0, !PT ;  /* 0x000000ff50ff1812 */ /* 0x000fe2000784c0ff */
[----:B------:R-:W-:Y:S01]  /*5ff0*/  IMAD R39, R36, 0x80, R37 ;  /* 0x0000008024277824 */ /* 0x000fe200078e0225 */
[----:B------:R-:W-:Y:S01]  /*6000*/  @P1 SEL R2, RZ, 0xffffffff, P3 ;  /* 0xffffffffff021807 */ /* 0x000fe20001800000 */
[----:B------:R-:W-:Y:S01]  /*6010*/  IMAD R87, R94, -0x10, R92 ;  /* 0xfffffff05e577824 */ /* 0x000fe200078e025c */
[----:B------:R-:W-:Y:S01]  /*6020*/  LOP3.LUT R90, R90, 0x1, RZ, 0x3c, !PT ;  /* 0x000000015a5a7812 */ /* 0x000fe200078e3cff */
[----:B------:R-:W-:Y:S01]  /*6030*/  IMAD.MOV.U32 R46, RZ, RZ, RZ ;  /* 0x000000ffff2e7224 */ /* 0x000fe200078e00ff */
[----:B------:R-:W-:Y:S02]  /*6040*/  @P0 SEL R2, R3, R2, !P2 ;  /* 0x0000000203020207 */ /* 0x000fe40005000000 */
[----:B------:R-:W-:Y:S02]  /*6050*/  CS2R R74, SRZ ;  /* 0x00000000004a7805 */ /* 0x000fe4000001ff00 */
[----:B------:R-:W-:Y:S02]  /*6060*/  LEA R99, R36, UR44, 0x3 ;  /* 0x0000002c24637c11 */ /* 0x000fe4000f8e18ff */
[----:B------:R-:W-:Y:S02]  /*6070*/  CS2R R72, SRZ ;  /* 0x0000000000487805 */ /* 0x000fe4000001ff00 */
[----:B------:R-:W-:Y:S02]  /*6080*/  @P1 LOP3.LUT R2, R2, 0x1, RZ, 0xc0, !PT ;  /* 0x0000000102021812 */ /* 0x000fe400078ec0ff */
[----:B------:R-:W-:Y:S02]  /*6090*/  CS2R R66, SRZ ;  /* 0x0000000000427805 */ /* 0x000fe4000001ff00 */
[----:B-1----:R-:W-:Y:S02]  /*60a0*/  SHF.L.U32 R0, R89, 0x1f, RZ ;  /* 0x0000001f59007819 */ /* 0x002fe400000006ff */
[----:B------:R-:W-:Y:S02]  /*60b0*/  CS2R R64, SRZ ;  /* 0x0000000000407805 */ /* 0x000fe4000001ff00 */
[----:B------:R-:W-:Y:S02]  /*60c0*/  ISETP.NE.U32.OR P5, PT, R2, 0x1, !P1 ;  /* 0x000000010200780c */ /* 0x000fe40004fa5470 */
[----:B------:R-:W-:Y:S02]  /*60d0*/  CS2R R58, SRZ ;  /* 0x00000000003a7805 */ /* 0x000fe4000001ff00 */
[----:B------:R-:W-:Y:S02]  /*60e0*/  PLOP3.LUT P2, PT, PT, PT, UP1, 0x80, 0x8 ;  /* 0x000000000008781c */ /* 0x000fe40003f4f018 */
[----:B------:R-:W-:Y:S02]  /*60f0*/  CS2R R56, SRZ ;  /* 0x0000000000387805 */ /* 0x000fe4000001ff00 */
[----:B------:R-:W-:Y:S02]  /*6100*/  LOP3.LUT P4, R85, R80, 0xff, RZ, 0xc0, !PT ;  /* 0x000000ff50557812 */ /* 0x000fe4000788c0ff */
[----:B------:R-:W-:Y:S02]  /*6110*/  CS2R R50, SRZ ;  /* 0x0000000000327805 */ /* 0x000fe4000001ff00 */
[----:B------:R-:W-:Y:S02]  /*6120*/  SEL R2, RZ, 0xffffffff, P3 ;  /* 0xffffffffff027807 */ /* 0x000fe40001800000 */
[----:B------:R-:W-:Y:S02]  /*6130*/  CS2R R48, SRZ ;  /* 0x0000000000307805 */ /* 0x000fe4000001ff00 */
[----:B------:R-:W-:Y:S02]  /*6140*/  P2R R98, PR, RZ, 0x20 ;  /* 0x00000020ff627803 */ /* 0x000fe40000000000 */
[----:B------:R-:W-:Y:S02]  /*6150*/  @P5 SHF.L.U32 R4, R90, 0x1f, RZ ;  /* 0x0000001f5a045819 */ /* 0x000fe400000006ff */
[----:B------:R-:W-:Y:S02]  /*6160*/  @P2 SEL R2, R3, R2, !P4 ;  /* 0x0000000203022207 */ /* 0x000fe40006000000 */
[----:B------:R-:W1:Y:S02]  /*6170*/  @P5 SYNCS.PHASECHK.TRANS64.TRYWAIT P1, [UR44+0x60], R4 ;  /* 0x00006004ff0055a7 */ /* 0x000e64000802112c */
[----:B------:R-:W-:Y:S04]  /*6180*/  LOP3.LUT R2, R2, 0x1, RZ, 0xc0, !PT ;  /* 0x0000000102027812 */ /* 0x000fe800078ec0ff */
[----:B------:R-:W-:Y:S04]  /*6190*/  ISETP.NE.U32.AND P2, PT, R2, 0x1, PT ;  /* 0x000000010200780c */ /* 0x000fe80003f45070 */
[----:B------:R-:W-:Y:S01]  /*61a0*/  P2R R60, PR, RZ, 0x4 ;  /* 0x00000004ff3c7803 */ /* 0x000fe20000000000 */
[----:B------:R2:W4:Y:S01]  /*61b0*/  SYNCS.PHASECHK.TRANS64.TRYWAIT P0, [R99+URZ+0xd0], R0 ;  /* 0x0000d000630075a7 */ /* 0x00052200080011ff */
[----:B-1----:R-:W-:Y:S01]  /*61c0*/  @P5 SEL R47, RZ, 0x1, !P1 ;  /* 0x00000001ff2f5807 */ /* 0x002fe20004800000 */
[----:B--2---:R-:W-:Y:S06]  /*61d0*/  @!P5 BRA `(.L_x_100) ;  /* 0x000000000058d947 */ /* 0x004fec0003800000 */
[----:B------:R-:W-:Y:S01]  /*61e0*/  IMAD.MOV.U32 R75, RZ, RZ, RZ ;  /* 0x000000ffff4b7224 */ /* 0x000fe200078e00ff */
[----:B------:R-:W-:Y:S01]  /*61f0*/  ISETP.NE.AND P1, PT, R47, RZ, PT ;  /* 0x000000ff2f00720c */ /* 0x000fe20003f25270 */
[----:B------:R-:W-:Y:S01]  /*6200*/  BSSY B0, `(.L_x_101) ;  /* 0x000000c000007945 */ /* 0x000fe20003800000 */
[----:B------:R-:W-:Y:S02]  /*6210*/  CS2R R50, SRZ ;  /* 0x0000000000327805 */ /* 0x000fe4000001ff00 */
[----:B------:R-:W-:Y:S02]  /*6220*/  CS2R R48, SRZ ;  /* 0x0000000000307805 */ /* 0x000fe4000001ff00 */
[----:B------:R-:W-:Y:S02]  /*6230*/  CS2R R58, SRZ ;  /* 0x00000000003a7805 */ /* 0x000fe4000001ff00 */
[----:B------:R-:W-:Y:S02]  /*6240*/  CS2R R56, SRZ ;  /* 0x0000000000387805 */ /* 0x000fe4000001ff00 */
[----:B------:R-:W-:Y:S02]  /*6250*/  CS2R R66, SRZ ;  /* 0x0000000000427805 */ /* 0x000fe4000001ff00 */
[----:B------:R-:W-:Y:S02]  /*6260*/  CS2R R64, SRZ ;  /* 0x0000000000407805 */ /* 0x000fe4000001ff00 */
[----:B------:R-:W-:Y:S01]  /*6270*/  CS2R R72, SRZ ;  /* 0x0000000000487805 */ /* 0x000fe2000001ff00 */
[----:B------:R-:W-:Y:S06]  /*6280*/  @P1 BRA `(.L_x_102) ;  /* 0x00000000000c1947 */ /* 0x000fec0003800000 */
[----:B------:R-:W-:Y:S04]  /*6290*/  SHF.L.U32 R3, R90, 0x1f, RZ ;  /* 0x0000001f5a037819 */ /* 0x000fe800000006ff */
[----:B------:R-:W1:Y:S02]  /*62a0*/  SYNCS.PHASECHK.TRANS64.TRYWAIT P1, [UR44+0x60], R3 ;  /* 0x00006003ff0075a7 */ /* 0x000e64000802112c */
[----:B-1----:R-:W-:Y:S05]  /*62b0*/  @!P1 BRA `(.L_x_103) ;  /* 0x0000003c00a89947 */ /* 0x002fea0003800000 */
.L_x_102:
[----:B------:R-:W-:Y:S05]  /*62c0*/  BSYNC B0 ;  /* 0x0000000000007941 */ /* 0x000fea0003800000 */
.L_x_101:
[----:B------:R-:W-:Y:S01]  /*62d0*/  ISETP.NE.AND P1, PT, R60, RZ, PT ;  /* 0x000000ff3c00720c */ /* 0x000fe20003f25270 */
[----:B------:R-:W-:Y:S11]  /*62e0*/  HFMA2 R46, -RZ, RZ, 0, 5.9604644775390625e-08 ;  /* 0x00000001ff2e7431 */ /* 0x000ff600000001ff */
[----:B------:R-:W-:Y:S01]  /*62f0*/  @!UPT UIADD3 URZ, UPT, UPT, URZ, URZ, URZ ;  /* 0x000000fffffff290 */ /* 0x000fe2000fffe0ff */
[----:B------:R2:W1:Y:S04]  /*6300*/  @P1 LDS.128 R48, [R93] ;  /* 0x000000005d301984 */ /* 0x0004680000000c00 */
[----:B------:R2:W1:Y:S04]  /*6310*/  @P1 LDS.128 R56, [R92+0x10] ;  /* 0x000010005c381984 */ /* 0x0004680000000c00 */
[----:B------:R2:W1:Y:S04]  /*6320*/  @P1 LDS.128 R64, [R91+0x20] ;  /* 0x000020005b401984 */ /* 0x0004680000000c00 */
[----:B------:R2:W1:Y:S02]  /*6330*/  @P1 LDS.128 R72, [R87+0x30] ;  /* 0x0000300057481984 */ /* 0x0004640000000c00 */
.L_x_100:
[----:B------:R-:W-:Y:S05]  /*6340*/  BSYNC B1 ;  /* 0x0000000000017941 */ /* 0x000fea0003800000 */
.L_x_99:
[----:B-1----:R-:W-:Y:S04]  /*6350*/  SHF.R.U32.HI R2, RZ, 0x15, R39 ;  /* 0x00000015ff027819 */ /* 0x002fe80000011627 */
[----:B------:R-:W-:Y:S01]  /*6360*/  LOP3.LUT P1, RZ, R2, 0x3, R81, 0x48, !PT ;  /* 0x0000000302ff7812 */ /* 0x000fe20007824851 */
[----:B------:R-:W-:Y:S01]  /*6370*/  @!UPT UIADD3 URZ, UPT, UPT, URZ, URZ, URZ ;  /* 0x000000fffffff290 */ /* 0x000fe2000fffe0ff */
[----:B----4-:R-:W-:Y:S11]  /*6380*/  @P0 BRA `(.L_x_104) ;  /* 0x0000000000080947 */ /* 0x010ff60003800000 */
[----:B------:R-:W1:Y:S02]  /*6390*/  SYNCS.PHASECHK.TRANS64.TRYWAIT P0, [R99+URZ+0xd0], R0 ;  /* 0x0000d000630075a7 */ /* 0x000e6400080011ff */
[----:B-1----:R-:W-:Y:S05]  /*63a0*/  @!P0 BRA `(.L_x_105) ;  /* 0x0000003c00848947 */ /* 0x002fea0003800000 */
.L_x_104:
[----:B------:R-:W-:Y:S05]  /*63b0*/  @!P1 BRA `(.L_x_106) ;  /* 0x0000000000409947 */ /* 0x000fea0003800000 */
[----:B------:R-:W4:Y:S01]  /*63c0*/  LDCU.64 UR8, c[0x4][0x70] ;  /* 0x01000e00ff0877ac */ /* 0x000f220008000a00 */
[----:B------:R-:W-:Y:S01]  /*63d0*/  MOV R3, 0x0 ;  /* 0x0000000000037802 */ /* 0x000fe20000000f00 */
[----:B------:R-:W-:Y:S02]  /*63e0*/  HFMA2 R12, -RZ, RZ, 0, 5.9604644775390625e-08 ;  /* 0x00000001ff0c7431 */ /* 0x000fe400000001ff */
[----:B------:R-:W-:Y:S02]  /*63f0*/  IMAD.MOV.U32 R8, RZ, RZ, 0x192 ;  /* 0x00000192ff087424 */ /* 0x000fe400078e00ff */
[----:B------:R-:W-:Y:S01]  /*6400*/  IMAD.MOV.U32 R13, RZ, RZ, RZ ;  /* 0x000000ffff0d7224 */ /* 0x000fe200078e00ff */
[----:B------:R-:W5:Y:S01]  /*6410*/  LDCU.64 UR6, c[0x4][0x78] ;  /* 0x01000f00ff0677ac */ /* 0x000f620008000a00 */
[----:B------:R-:W1:Y:S01]  /*6420*/  LDC.64 R2, c[0x4][R3] ;  /* 0x0100000003027b82 */ /* 0x000e620000000a00 */
[----:B------:R-:W2:Y:S01]  /*6430*/  LDCU.64 UR4, c[0x4][0x10] ;  /* 0x01000200ff0477ac */ /* 0x000ea20008000a00 */
[----:B----4-:R-:W-:Y:S01]  /*6440*/  MOV R5, UR9 ;  /* 0x0000000900057c02 */ /* 0x010fe20008000f00 */
[----:B------:R-:W-:Y:S01]  /*6450*/  IMAD.U32 R4, RZ, RZ, UR8 ;  /* 0x00000008ff047e24 */ /* 0x000fe2000f8e00ff */
[----:B-----5:R-:W-:Y:S01]  /*6460*/  MOV R7, UR7 ;  /* 0x0000000700077c02 */ /* 0x020fe20008000f00 */
[----:B------:R-:W-:Y:S01]  /*6470*/  IMAD.U32 R6, RZ, RZ, UR6 ;  /* 0x00000006ff067e24 */ /* 0x000fe2000f8e00ff */
[----:B--2---:R-:W-:Y:S01]  /*6480*/  MOV R11, UR5 ;  /* 0x00000005000b7c02 */ /* 0x004fe20008000f00 */
[----:B------:R-:W-:Y:S02]  /*6490*/  IMAD.U32 R10, RZ, RZ, UR4 ;  /* 0x00000004ff0a7e24 */ /* 0x000fe4000f8e00ff */
[----:B------:R-:W-:Y:S07]  /*64a0*/  LEPC R20, `(.L_x_106) ;  /* 0x000000001014794e */ /* 0x000fee0000000000 */
[----:B-1-3--:R-:W-:Y:S05]  /*64b0*/  CALL.ABS.NOINC R2 ;  /* 0x0000000002007343 */ /* 0x00afea0003c00000 */
.L_x_106:
[----:B------:R-:W-:Y:S05]  /*64c0*/  WARPSYNC.ALL ;  /* 0x0000000000007948 */ /* 0x000fea0003800000 */
[----:B------:R-:W-:Y:S01]  /*64d0*/  R2UR UR4, R39 ;  /* 0x00000000270472ca */ /* 0x000fe200000e0000 */
[--C-:B------:R-:W-:Y:S01]  /*64e0*/  HADD2.F32 R40, -RZ, R48.reuse.H0_H0 ;  /* 0x20000030ff287230 */ /* 0x100fe20000004100 */
[----:B------:R-:W-:Y:S01]  /*64f0*/  ISETP.NE.AND P0, PT, R95, RZ, PT ;  /* 0x000000ff5f00720c */ /* 0x000fe20003f05270 */
[----:B------:R-:W-:Y:S01]  /*6500*/  HADD2.F32 R43, -RZ, R48.H1_H1 ;  /* 0x30000030ff2b7230 */ /* 0x000fe20000004100 */
[----:B------:R-:W-:Y:S01]  /*6510*/  BSSY.RECONVERGENT B0, `(.L_x_107) ;  /* 0x0000086000007945 */ /* 0x000fe20003800200 */
[----:B------:R-:W-:Y:S02]  /*6520*/  HADD2.F32 R42, -RZ, R49.H0_H0 ;  /* 0x20000031ff2a7230 */ /* 0x000fe40000004100 */
[----:B------:R-:W-:Y:S02]  /*6530*/  HADD2.F32 R45, -RZ, R51.H0_H0 ;  /* 0x20000033ff2d7230 */ /* 0x000fe40000004100 */
[----:B------:R-:W-:Y:S04]  /*6540*/  HADD2.F32 R44, -RZ, R75.H1_H1 ;  /* 0x3000004bff2c7230 */ /* 0x000fe80000004100 */
[----:B------:R-:W1:Y:S02]  /*6550*/  LDTM.x32 R4, tmem[UR4] ;  /* 0x00000004000479ee */ /* 0x000e6400082c0000 */
[C---:B-1-3--:R-:W-:Y:S01]  /*6560*/  FMUL R0, R38.reuse, R4 ;  /* 0x0000000426007220 */ /* 0x04afe20000400000 */
[C---:B------:R-:W-:Y:S01]  /*6570*/  FMUL R2, R38.reuse, R5 ;  /* 0x0000000526027220 */ /* 0x040fe20000400000 */
[C---:B------:R-:W-:Y:S01]  /*6580*/  FMUL R3, R38.reuse, R6 ;  /* 0x0000000626037220 */ /* 0x040fe20000400000 */
[C---:B------:R-:W-:Y:S01]  /*6590*/  FMUL R7, R38.reuse, R7 ;  /* 0x0000000726077220 */ /* 0x040fe20000400000 */
[C---:B------:R-:W-:Y:S01]  /*65a0*/  FFMA R0, R41.reuse, R40, R0 ;  /* 0x0000002829007223 */ /* 0x040fe20000000000 */
[----:B------:R-:W-:Y:S02]  /*65b0*/  HADD2.F32 R40, -RZ, R49.H1_H1 ;  /* 0x30000031ff287230 */ /* 0x000fe40000004100 */
[C---:B------:R-:W-:Y:S01]  /*65c0*/  FFMA R2, R41.reuse, R43, R2 ;  /* 0x0000002b29027223 */ /* 0x040fe20000000002 */
[C---:B------:R-:W-:Y:S01]  /*65d0*/  FFMA R3, R41.reuse, R42, R3 ;  /* 0x0000002a29037223 */ /* 0x040fe20000000003 */
[--C-:B------:R-:W-:Y:S02]  /*65e0*/  HADD2.F32 R43, -RZ, R50.reuse.H0_H0 ;  /* 0x20000032ff2b7230 */ /* 0x100fe40000004100 */
[----:B------:R-:W-:Y:S01]  /*65f0*/  FMUL R4, R38, R8 ;  /* 0x0000000826047220 */ /* 0x000fe20000400000 */
[----:B------:R-:W-:Y:S01]  /*6600*/  HADD2.F32 R42, -RZ, R50.H1_H1 ;  /* 0x30000032ff2a7230 */ /* 0x000fe20000004100 */
[----:B------:R-:W-:Y:S01]  /*6610*/  F2FP.F16.F32.PACK_AB R52, R2, R0 ;  /* 0x000000000234723e */ /* 0x000fe200000000ff */
[C---:B------:R-:W-:Y:S01]  /*6620*/  FFMA R7, R41.reuse, R40, R7 ;  /* 0x0000002829077223 */ /* 0x040fe20000000007 */
[----:B------:R-:W-:Y:S01]  /*6630*/  FFMA R4, R41, R43, R4 ;  /* 0x0000002b29047223 */ /* 0x000fe20000000004 */
[C---:B------:R-:W-:Y:S01]  /*6640*/  FMUL R5, R38.reuse, R9 ;  /* 0x0000000926057220 */ /* 0x040fe20000400000 */
[C---:B------:R-:W-:Y:S01]  /*6650*/  FMUL R6, R38.reuse, R10 ;  /* 0x0000000a26067220 */ /* 0x040fe20000400000 */
[----:B------:R-:W-:Y:S01]  /*6660*/  HADD2.F32 R40, -RZ, R51.H1_H1 ;  /* 0x30000033ff287230 */ /* 0x000fe20000004100 */
[----:B------:R-:W-:Y:S01]  /*6670*/  F2FP.F16.F32.PACK_AB R53, R7, R3 ;  /* 0x000000030735723e */ /* 0x000fe200000000ff */
[C---:B------:R-:W-:Y:S01]  /*6680*/  FFMA R5, R41.reuse, R42, R5 ;  /* 0x0000002a29057223 */ /* 0x040fe20000000005 */
[----:B------:R-:W-:Y:S01]  /*6690*/  FFMA R6, R41, R45, R6 ;  /* 0x0000002d29067223 */ /* 0x000fe20000000006 */
[C---:B------:R-:W-:Y:S01]  /*66a0*/  FMUL R11, R38.reuse, R11 ;  /* 0x0000000b260b7220 */ /* 0x040fe20000400000 */
[--C-:B------:R-:W-:Y:S02]  /*66b0*/  HADD2.F32 R43, -RZ, R56.reuse.H0_H0 ;  /* 0x20000038ff2b7230 */ /* 0x100fe40000004100 */
[C---:B------:R-:W-:Y:S01]  /*66c0*/  FMUL R8, R38.reuse, R12 ;  /* 0x0000000c26087220 */ /* 0x040fe20000400000 */
[----:B------:R-:W-:Y:S01]  /*66d0*/  F2FP.F16.F32.PACK_AB R54, R5, R4 ;  /* 0x000000040536723e */ /* 0x000fe200000000ff */
[C---:B------:R-:W-:Y:S01]  /*66e0*/  FFMA R11, R41.reuse, R40, R11 ;  /* 0x00000028290b7223 */ /* 0x040fe2000000000b */
[----:B------:R-:W-:Y:S02]  /*66f0*/  HADD2.F32 R40, -RZ, R56.H1_H1 ;  /* 0x30000038ff287230 */ /* 0x000fe40000004100 */
[----:B------:R-:W-:Y:S01]  /*6700*/  FFMA R8, R41, R43, R8 ;  /* 0x0000002b29087223 */ /* 0x000fe20000000008 */
[C---:B------:R-:W-:Y:S01]  /*6710*/  FMUL R9, R38.reuse, R13 ;  /* 0x0000000d26097220 */ /* 0x040fe20000400000 */
[--C-:B------:R-:W-:Y:S01]  /*6720*/  HADD2.F32 R45, -RZ, R57.reuse.H0_H0 ;  /* 0x20000039ff2d7230 */ /* 0x100fe20000004100 */
[----:B------:R-:W-:Y:S01]  /*6730*/  F2FP.F16.F32.PACK_AB R55, R11, R6 ;  /* 0x000000060b37723e */ /* 0x000fe200000000ff */
[C---:B------:R-:W-:Y:S01]  /*6740*/  FMUL R10, R38.reuse, R14 ;  /* 0x0000000e260a7220 */ /* 0x040fe20000400000 */
[----:B------:R-:W-:Y:S02]  /*6750*/  HADD2.F32 R42, -RZ, R57.H1_H1 ;  /* 0x30000039ff2a7230 */ /* 0x000fe40000004100 */
[C---:B------:R-:W-:Y:S01]  /*6760*/  FFMA R9, R41.reuse, R40, R9 ;  /* 0x0000002829097223 */ /* 0x040fe20000000009 */
[C---:B------:R-:W-:Y:S01]  /*6770*/  FMUL R15, R38.reuse, R15 ;  /* 0x0000000f260f7220 */ /* 0x040fe20000400000 */
[----:B------:R1:W-:Y:S01]  /*6780*/  STS.128 [R93], R52 ;  /* 0x000000345d007388 */ /* 0x0003e20000000c00 */
[----:B------:R-:W-:Y:S01]  /*6790*/  FFMA R10, R41, R45, R10 ;  /* 0x0000002d290a7223 */ /* 0x000fe2000000000a */
[--C-:B------:R-:W-:Y:S01]  /*67a0*/  HADD2.F32 R40, -RZ, R58.reuse.H0_H0 ;  /* 0x2000003aff287230 */ /* 0x100fe20000004100 */
[----:B------:R-:W-:Y:S01]  /*67b0*/  F2FP.F16.F32.PACK_AB R68, R9, R8 ;  /* 0x000000080944723e */ /* 0x000fe200000000ff */
[----:B------:R-:W-:Y:S01]  /*67c0*/  FFMA R15, R41, R42, R15 ;  /* 0x0000002a290f7223 */ /* 0x000fe2000000000f */
[C---:B------:R-:W-:Y:S01]  /*67d0*/  FMUL R12, R38.reuse, R16 ;  /* 0x00000010260c7220 */ /* 0x040fe20000400000 */
[----:B------:R-:W-:Y:S02]  /*67e0*/  HADD2.F32 R42, -RZ, R58.H1_H1 ;  /* 0x3000003aff2a7230 */ /* 0x000fe40000004100 */
[C---:B------:R-:W-:Y:S01]  /*67f0*/  FMUL R13, R38.reuse, R17 ;  /* 0x00000011260d7220 */ /* 0x040fe20000400000 */
[--C-:B------:R-:W-:Y:S01]  /*6800*/  HADD2.F32 R43, -RZ, R59.reuse.H0_H0 ;  /* 0x2000003bff2b7230 */ /* 0x100fe20000004100 */
[----:B------:R-:W-:Y:S01]  /*6810*/  F2FP.F16.F32.PACK_AB R69, R15, R10 ;  /* 0x0000000a0f45723e */ /* 0x000fe200000000ff */
[C---:B------:R-:W-:Y:S01]  /*6820*/  FFMA R12, R41.reuse, R40, R12 ;  /* 0x00000028290c7223 */ /* 0x040fe2000000000c */
[C---:B------:R-:W-:Y:S01]  /*6830*/  FFMA R13, R41.reuse, R42, R13 ;  /* 0x0000002a290d7223 */ /* 0x040fe2000000000d */
[C---:B------:R-:W-:Y:S01]  /*6840*/  FMUL R14, R38.reuse, R18 ;  /* 0x00000012260e7220 */ /* 0x040fe20000400000 */
[----:B------:R-:W-:Y:S02]  /*6850*/  HADD2.F32 R40, -RZ, R59.H1_H1 ;  /* 0x3000003bff287230 */ /* 0x000fe40000004100 */
[C---:B------:R-:W-:Y:S01]  /*6860*/  FMUL R19, R38.reuse, R19 ;  /* 0x0000001326137220 */ /* 0x040fe20000400000 */
[C---:B------:R-:W-:Y:S01]  /*6870*/  FMUL R16, R38.reuse, R20 ;  /* 0x0000001426107220 */ /* 0x040fe20000400000 */
[C---:B------:R-:W-:Y:S01]  /*6880*/  FFMA R14, R41.reuse, R43, R14 ;  /* 0x0000002b290e7223 */ /* 0x040fe2000000000e */
[--C-:B------:R-:W-:Y:S02]  /*6890*/  HADD2.F32 R43, -RZ, R64.reuse.H0_H0 ;  /* 0x20000040ff2b7230 */ /* 0x100fe40000004100 */
[C---:B------:R-:W-:Y:S01]  /*68a0*/  FFMA R19, R41.reuse, R40, R19 ;  /* 0x0000002829137223 */ /* 0x040fe20000000013 */
[----:B------:R-:W-:Y:S02]  /*68b0*/  HADD2.F32 R42, -RZ, R64.H1_H1 ;  /* 0x30000040ff2a7230 */ /* 0x000fe40000004100 */
[C---:B------:R-:W-:Y:S01]  /*68c0*/  FMUL R17, R38.reuse, R21 ;  /* 0x0000001526117220 */ /* 0x040fe20000400000 */
[--C-:B------:R-:W-:Y:S02]  /*68d0*/  HADD2.F32 R45, -RZ, R65.reuse.H0_H0 ;  /* 0x20000041ff2d7230 */ /* 0x100fe40000004100 */
[C---:B------:R-:W-:Y:S01]  /*68e0*/  FMUL R18, R38.reuse, R22 ;  /* 0x0000001626127220 */ /* 0x040fe20000400000 */
[----:B------:R-:W-:Y:S02]  /*68f0*/  HADD2.F32 R40, -RZ, R65.H1_H1 ;  /* 0x30000041ff287230 */ /* 0x000fe40000004100 */
[C---:B------:R-:W-:Y:S01]  /*6900*/  FMUL R23, R38.reuse, R23 ;  /* 0x0000001726177220 */ /* 0x040fe20000400000 */
[C---:B------:R-:W-:Y:S01]  /*6910*/  FFMA R16, R41.reuse, R43, R16 ;  /* 0x0000002b29107223 */ /* 0x040fe20000000010 */
[C---:B------:R-:W-:Y:S01]  /*6920*/  FFMA R17, R41.reuse, R42, R17 ;  /* 0x0000002a29117223 */ /* 0x040fe20000000011 */
[C---:B------:R-:W-:Y:S01]  /*6930*/  FFMA R18, R41.reuse, R45, R18 ;  /* 0x0000002d29127223 */ /* 0x040fe20000000012 */
[C---:B------:R-:W-:Y:S01]  /*6940*/  FFMA R23, R41.reuse, R40, R23 ;  /* 0x0000002829177223 */ /* 0x040fe20000000017 */
[--C-:B------:R-:W-:Y:S02]  /*6950*/  HADD2.F32 R43, -RZ, R66.reuse.H0_H0 ;  /* 0x20000042ff2b7230 */ /* 0x100fe40000004100 */
[C---:B------:R-:W-:Y:S01]  /*6960*/  FMUL R20, R38.reuse, R24 ;  /* 0x0000001826147220 */ /* 0x040fe20000400000 */
        /* <DEDUP_REMOVED lines=9> */
[----:B------:R-:W-:Y:S01]  /*6a00*/  FFMA R27, R41, R42, R27 ;  /* 0x0000002a291b7223 */ /* 0x000fe2000000001b */
[--C-:B------:R-:W-:Y:S02]  /*6a10*/  HADD2.F32 R40, -RZ, R72.reuse.H0_H0 ;  /* 0x20000048ff287230 */ /* 0x100fe40000004100 */
[C---:B------:R-:W-:Y:S01]  /*6a20*/  FMUL R24, R38.reuse, R28 ;  /* 0x0000001c26187220 */ /* 0x040fe20000400000 */
[----:B------:R-:W-:Y:S02]  /*6a30*/  HADD2.F32 R42, -RZ, R72.H1_H1 ;  /* 0x30000048ff2a7230 */ /* 0x000fe40000004100 */
[C---:B------:R-:W-:Y:S01]  /*6a40*/  FMUL R25, R38.reuse, R29 ;  /* 0x0000001d26197220 */ /* 0x040fe20000400000 */
[--C-:B------:R-:W-:Y:S02]  /*6a50*/  HADD2.F32 R43, -RZ, R73.reuse.H0_H0 ;  /* 0x20000049ff2b7230 */ /* 0x100fe40000004100 */
[C---:B------:R-:W-:Y:S01]  /*6a60*/  FMUL R26, R38.reuse, R30 ;  /* 0x0000001e261a7220 */ /* 0x040fe20000400000 */
[----:B------:R-:W-:Y:S01]  /*6a70*/  F2FP.F16.F32.PACK_AB R70, R13, R12 ;  /* 0x0000000c0d46723e */ /* 0x000fe200000000ff */
[----:B------:R-:W-:Y:S01]  /*6a80*/  FFMA R24, R41, R40, R24 ;  /* 0x0000002829187223 */ /* 0x000fe20000000018 */
[----:B------:R-:W-:Y:S01]  /*6a90*/  F2FP.F16.F32.PACK_AB R71, R19, R14 ;  /* 0x0000000e1347723e */ /* 0x000fe200000000ff */
[C---:B------:R-:W-:Y:S01]  /*6aa0*/  FFMA R25, R41.reuse, R42, R25 ;  /* 0x0000002a29197223 */ /* 0x040fe20000000019 */
[C---:B------:R-:W-:Y:S01]  /*6ab0*/  FFMA R26, R41.reuse, R43, R26 ;  /* 0x0000002b291a7223 */ /* 0x040fe2000000001a */
[----:B------:R-:W-:Y:S02]  /*6ac0*/  HADD2.F32 R40, -RZ, R73.H1_H1 ;  /* 0x30000049ff287230 */ /* 0x000fe40000004100 */
[C---:B------:R-:W-:Y:S01]  /*6ad0*/  FMUL R31, R38.reuse, R31 ;  /* 0x0000001f261f7220 */ /* 0x040fe20000400000 */
[----:B------:R1:W-:Y:S01]  /*6ae0*/  STS.128 [R92+0x10], R68 ;  /* 0x000010445c007388 */ /* 0x0003e20000000c00 */
[--C-:B------:R-:W-:Y:S02]  /*6af0*/  HADD2.F32 R43, -RZ, R74.reuse.H0_H0 ;  /* 0x2000004aff2b7230 */ /* 0x100fe40000004100 */
[C---:B------:R-:W-:Y:S01]  /*6b00*/  FMUL R28, R38.reuse, R32 ;  /* 0x00000020261c7220 */ /* 0x040fe20000400000 */
[----:B------:R-:W-:Y:S02]  /*6b10*/  HADD2.F32 R42, -RZ, R74.H1_H1 ;  /* 0x3000004aff2a7230 */ /* 0x000fe40000004100 */
[C---:B------:R-:W-:Y:S01]  /*6b20*/  FMUL R29, R38.reuse, R33 ;  /* 0x00000021261d7220 */ /* 0x040fe20000400000 */
[----:B------:R-:W-:Y:S02]  /*6b30*/  HADD2.F32 R45, -RZ, R75.H0_H0 ;  /* 0x2000004bff2d7230 */ /* 0x000fe40000004100 */
[C---:B------:R-:W-:Y:S01]  /*6b40*/  FMUL R30, R38.reuse, R34 ;  /* 0x00000022261e7220 */ /* 0x040fe20000400000 */
[----:B------:R-:W-:Y:S01]  /*6b50*/  FFMA R31, R41, R40, R31 ;  /* 0x00000028291f7223 */ /* 0x000fe2000000001f */
[----:B------:R-:W-:Y:S01]  /*6b60*/  FMUL R35, R38, R35 ;  /* 0x0000002326237220 */ /* 0x000fe20000400000 */
[----:B------:R-:W-:Y:S01]  /*6b70*/  F2FP.F16.F32.PACK_AB R100, R17, R16 ;  /* 0x000000101164723e */ /* 0x000fe200000000ff */
[----:B------:R-:W-:Y:S01]  /*6b80*/  FFMA R28, R41, R43, R28 ;  /* 0x0000002b291c7223 */ /* 0x000fe2000000001c */
[----:B------:R-:W-:Y:S01]  /*6b90*/  F2FP.F16.F32.PACK_AB R101, R23, R18 ;  /* 0x000000121765723e */ /* 0x000fe200000000ff */
[----:B------:R-:W-:Y:S01]  /*6ba0*/  FFMA R29, R41, R42, R29 ;  /* 0x0000002a291d7223 */ /* 0x000fe2000000001d */
[----:B------:R-:W-:Y:S01]  /*6bb0*/  F2FP.F16.F32.PACK_AB R102, R21, R20 ;  /* 0x000000141566723e */ /* 0x000fe200000000ff */
[----:B------:R-:W-:Y:S01]  /*6bc0*/  FFMA R30, R41, R45, R30 ;  /* 0x0000002d291e7223 */ /* 0x000fe2000000001e */
[----:B------:R-:W-:Y:S01]  /*6bd0*/  F2FP.F16.F32.PACK_AB R103, R27, R22 ;  /* 0x000000161b67723e */ /* 0x000fe200000000ff */
[----:B------:R-:W-:Y:S01]  /*6be0*/  FFMA R35, R41, R44, R35 ;  /* 0x0000002c29237223 */ /* 0x000fe20000000023 */
[----:B------:R-:W-:Y:S02]  /*6bf0*/  F2FP.F16.F32.PACK_AB R104, R25, R24 ;  /* 0x000000181968723e */ /* 0x000fe400000000ff */
[----:B------:R-:W-:Y:S01]  /*6c00*/  F2FP.F16.F32.PACK_AB R105, R31, R26 ;  /* 0x0000001a1f69723e */ /* 0x000fe200000000ff */
[----:B------:R1:W-:Y:S01]  /*6c10*/  STS.128 [R91+0x20], R100 ;  /* 0x000020645b007388 */ /* 0x0003e20000000c00 */
[----:B------:R-:W-:Y:S02]  /*6c20*/  F2FP.F16.F32.PACK_AB R106, R29, R28 ;  /* 0x0000001c1d6a723e */ /* 0x000fe400000000ff */
[----:B------:R-:W-:Y:S05]  /*6c30*/  F2FP.F16.F32.PACK_AB R107, R35, R30 ;  /* 0x0000001e236b723e */ /* 0x000fea00000000ff */
[----:B------:R1:W-:Y:S01]  /*6c40*/  STS.128 [R87+0x30], R104 ;  /* 0x0000306857007388 */ /* 0x0003e20000000c00 */
[----:B------:R-:W-:Y:S01]  /*6c50*/  @!PT LDS RZ, [RZ] ;  /* 0x00000000fffff984 */ /* 0x000fe20000000800 */
[----:B------:R-:W-:Y:S01]  /*6c60*/  @!PT LDS RZ, [RZ] ;  /* 0x00000000fffff984 */ /* 0x000fe20000000800 */
[----:B------:R-:W-:Y:S01]  /*6c70*/  @!PT LDS RZ, [RZ] ;  /* 0x00000000fffff984 */ /* 0x000fe20000000800 */
[----:B------:R-:W-:Y:S01]  /*6c80*/  @!PT LDS RZ, [RZ] ;  /* 0x00000000fffff984 */ /* 0x000fe20000000800 */
[----:B------:R3:W-:Y:S07]  /*6c90*/  MEMBAR.ALL.CTA ;  /* 0x0000000000007992 */ /* 0x0007ee0000008000 */
[----:B---3--:R-:W3:Y:S02]  /*6ca0*/  FENCE.VIEW.ASYNC.S ;  /* 0x00000000000073c6 */ /* 0x008ee40000000000 */
[----:B---3--:R-:W-:Y:S06]  /*6cb0*/  BAR.SYNC.DEFER_BLOCKING 0x1, 0x80 ;  /* 0x0042000000007b1d */ /* 0x008fec0000010000 */
[----:B------:R-:W-:Y:S05]  /*6cc0*/  @P0 BRA `(.L_x_108) ;  /* 0x0000000000280947 */ /* 0x000fea0003800000 */
[----:B------:R-:W3:Y:S01]  /*6cd0*/  LDCU.64 UR6, c[0x0][0x348] ;  /* 0x00006900ff0677ac */ /* 0x000ee20008000a00 */
[----:B------:R-:W-:Y:S01]  /*6ce0*/  UIADD3 UR4, UPT, UPT, UR44, 0x200, URZ ;  /* 0x000002002c047890 */ /* 0x000fe2000fffe0ff */
[----:B------:R-:W-:Y:S05]  /*6cf0*/  UMOV UR51, UR36 ;  /* 0x0000002400337c82 */ /* 0x000fea0008000000 */
[----:B------:R-:W-:Y:S04]  /*6d00*/  MOV R84, UR4 ;  /* 0x0000000400547c02 */ /* 0x000fe80008000f00 */
[----:B------:R-:W-:Y:S01]  /*6d10*/  R2UR UR48, R84 ;  /* 0x00000000543072ca */ /* 0x000fe200000e0000 */
[----:B---3--:R-:W-:Y:S04]  /*6d20*/  UIADD3 UR4, UP0, UPT, UR6, 0x680, URZ ;  /* 0x0000068006047890 */ /* 0x008fe8000ff1e0ff */
[----:B------:R-:W-:Y:S09]  /*6d30*/  UIADD3.X UR5, UPT, UPT, URZ, UR7, URZ, UP0, !UPT ;  /* 0x00000007ff057290 */ /* 0x000ff200087fe4ff */
[----:B------:R3:W-:Y:S01]  /*6d40*/  UTMASTG.3D [UR48], [UR4] ;  /* 0x00000030040073b5 */ /* 0x0007e20008010000 */
[----:B------:R0:W-:Y:S01]  /*6d50*/  UTMACMDFLUSH ;  /* 0x00000000000079b7 */ /* 0x0001e20000000000 */
[----:B---3--:R-:W-:Y:S04]  /*6d60*/  DEPBAR.LE SB0, 0x1 ;  /* 0x000080400000791a */ /* 0x008fe80000000000 */
.L_x_108:
[----:B------:R-:W-:Y:S05]  /*6d70*/  BSYNC.RECONVERGENT B0 ;  /* 0x0000000000007941 */ /* 0x000fea0003800200 */
.L_x_107:
[----:B------:R-:W-:Y:S01]  /*6d80*/  BAR.SYNC.DEFER_BLOCKING 0x1, 0x80 ;  /* 0x0042000000007b1d */ /* 0x000fe20000010000 */
[----:B------:R-:W-:Y:S01]  /*6d90*/  ISETP.NE.AND P1, PT, R98, RZ, PT ;  /* 0x000000ff6200720c */ /* 0x000fe20003f25270 */
[----:B------:R-:W-:Y:S01]  /*6da0*/  UISETP.NE.AND UP0, UPT, UR52, URZ, UPT ;  /* 0x000000ff3400728c */ /* 0x000fe2000bf05270 */
[----:B------:R-:W-:Y:S11]  /*6db0*/  LEA R3, R46, UR44, 0x3 ;  /* 0x0000002c2e037c11 */ /* 0x000ff6000f8e18ff */
[----:B------:R-:W-:Y:S01]  /*6dc0*/  @P1 SHF.L.U32 R2, R90, 0x1f, RZ ;  /* 0x0000001f5a021819 */ /* 0x000fe200000006ff */
[----:B------:R-:W-:Y:S06]  /*6dd0*/  BRA.U !UP0, `(.L_x_109) ;  /* 0x0000000108247547 */ /* 0x000fec000b800000 */
[----:B------:R-:W-:Y:S01]  /*6de0*/  IMAD.U32 R5, RZ, RZ, UR46 ;  /* 0x0000002eff057e24 */ /* 0x000fe2000f8e00ff */
[----:B------:R-:W-:Y:S01]  /*6df0*/  MOV R0, UR47 ;  /* 0x0000002f00007c02 */ /* 0x000fe20008000f00 */
[----:B------:R-:W-:Y:S03]  /*6e00*/  UIADD3 UR4, UPT, UPT, UR46, 0x1, URZ ;  /* 0x000000012e047890 */ /* 0x000fe6000fffe0ff */
[----:B------:R-:W-:Y:S01]  /*6e10*/  @P1 LEA R5, R5, UR44, 0x3 ;  /* 0x0000002c05051c11 */ /* 0x000fe2000f8e18ff */
[----:B------:R-:W-:Y:S04]  /*6e20*/  UISETP.NE.AND UP0, UPT, UR4, 0x4, UPT ;  /* 0x000000040400788c */ /* 0x000fe8000bf05270 */
[----:B------:R-:W-:Y:S01]  /*6e30*/  @P1 VIADD R5, R5, 0x80 ;  /* 0x0000008005051836 */ /* 0x000fe20000000000 */
[----:B------:R-:W-:Y:S04]  /*6e40*/  USEL UR46, UR4, URZ, UP0 ;  /* 0x000000ff042e7287 */ /* 0x000fe80008000000 */
[----:B------:R-:W-:Y:S04]  /*6e50*/  @P1 PRMT R0, R0, 0x654, R5 ;  /* 0x0000065400001816 */ /* 0x000fe80000000005 */
[----:B------:R3:W-:Y:S04]  /*6e60*/  @P1 SYNCS.ARRIVE.TRANS64.RED.A1T0 RZ, [R0+URZ], RZ ;  /* 0x000000ff00ff19a7 */ /* 0x0007e800081004ff */
.L_x_109:
[----:B------:R-:W4:Y:S01]  /*6e70*/  @P1 SYNCS.PHASECHK.TRANS64.TRYWAIT P0, [R3+URZ+0x60], R2 ;  /* 0x00006002030015a7 */ /* 0x000f2200080011ff */
[----:B------:R-:W-:Y:S01]  /*6e80*/  BSSY B1, `(.L_x_110) ;  /* 0x0000016000017945 */ /* 0x000fe20003800000 */
[----:B----4-:R-:W-:Y:S03]  /*6e90*/  @P1 SEL R47, RZ, 0x1, !P0 ;  /* 0x00000001ff2f1807 */ /* 0x010fe60004000000 */
[----:B------:R-:W-:Y:S05]  /*6ea0*/  @!P1 BRA `(.L_x_111) ;  /* 0x00000000004c9947 */ /* 0x000fea0003800000 */
[----:B------:R-:W-:Y:S01]  /*6eb0*/  ISETP.NE.AND P0, PT, R47, RZ, PT ;  /* 0x000000ff2f00720c */ /* 0x000fe20003f05270 */
[----:B------:R-:W-:Y:S01]  /*6ec0*/  BSSY B0, `(.L_x_112) ;  /* 0x000000b000007945 */ /* 0x000fe20003800000 */
[----:B------:R-:W-:Y:S11]  /*6ed0*/  ISETP.NE.AND P1, PT, R60, RZ, PT ;  /* 0x000000ff3c00720c */ /* 0x000ff60003f25270 */
[----:B------:R-:W-:Y:S02]  /*6ee0*/  @!UPT UIADD3 URZ, UPT, UPT, URZ, URZ, URZ ;  /* 0x000000fffffff290 */ /* 0x000fe4000fffe0ff */
[C---:B------:R-:W-:Y:S01]  /*6ef0*/  @P1 IMAD R6, R46.reuse, 0x2000, R93 ;  /* 0x000020002e061824 */ /* 0x040fe200078e025d */
[C---:B------:R-:W-:Y:S01]  /*6f00*/  @P1 LEA R4, R46.reuse, R91, 0xd ;  /* 0x0000005b2e041211 */ /* 0x040fe200078e68ff */
[C---:B------:R-:W-:Y:S02]  /*6f10*/  @P1 IMAD R5, R46.reuse, 0x2000, R92 ;  /* 0x000020002e051824 */ /* 0x040fe400078e025c */
[----:B------:R-:W-:Y:S01]  /*6f20*/  @P1 IMAD R2, R46, 0x2000, R87 ;  /* 0x000020002e021824 */ /* 0x000fe200078e0257 */
[----:B------:R-:W-:Y:S06]  /*6f30*/  @P0 BRA `(.L_x_113) ;  /* 0x00000000000c0947 */ /* 0x000fec0003800000 */
[----:B---3--:R-:W-:Y:S04]  /*6f40*/  SHF.L.U32 R0, R90, 0x1f, RZ ;  /* 0x0000001f5a007819 */ /* 0x008fe800000006ff */
[----:B------:R-:W3:Y:S02]  /*6f50*/  SYNCS.PHASECHK.TRANS64.TRYWAIT P0, [R3+URZ+0x60], R0 ;  /* 0x00006000030075a7 */ /* 0x000ee400080011ff */
[----:B---3--:R-:W-:Y:S05]  /*6f60*/  @!P0 BRA `(.L_x_114) ;  /* 0x0000003000a88947 */ /* 0x008fea0003800000 */
.L_x_113:
[----:B------:R-:W-:Y:S05]  /*6f70*/  BSYNC B0 ;  /* 0x0000000000007941 */ /* 0x000fea0003800000 */
.L_x_112:
[----:B------:R-:W-:Y:S02]  /*6f80*/  ISETP.NE.AND P0, PT, R60, RZ, PT ;  /* 0x000000ff3c00720c */ /* 0x000fe40003f05270 */
[----:B------:R-:W-:Y:S11]  /*6f90*/  IADD3 R46, PT, PT, R46, 0x1, RZ ;  /* 0x000000012e2e7810 */ /* 0x000ff60007ffe0ff */
[----:B------:R4:W1:Y:S04]  /*6fa0*/  @P0 LDS.128 R48, [R6] ;  /* 0x0000000006300984 */ /* 0x0008680000000c00 */
[----:B------:R4:W1:Y:S04]  /*6fb0*/  @P0 LDS.128 R56, [R5+0x10] ;  /* 0x0000100005380984 */ /* 0x0008680000000c00 */
[----:B------:R4:W1:Y:S04]  /*6fc0*/  @P0 LDS.128 R64, [R4+0x20] ;  /* 0x0000200004400984 */ /* 0x0008680000000c00 */
[----:B------:R4:W1:Y:S02]  /*6fd0*/  @P0 LDS.128 R72, [R2+0x30] ;  /* 0x0000300002480984 */ /* 0x0008640000000c00 */
.L_x_111:
[----:B------:R-:W-:Y:S05]  /*6fe0*/  BSYNC B1 ;  /* 0x0000000000017941 */ /* 0x000fea0003800000 */
.L_x_110:
[----:B---3--:R-:W-:Y:S05]  /*6ff0*/  VIADD R0, R39, 0x20 ;  /* 0x0000002027007836 */ /* 0x008fea0000000000 */
[----:B------:R-:W-:Y:S04]  /*7000*/  SHF.R.U32.HI R0, RZ, 0x15, R0 ;  /* 0x00000015ff007819 */ /* 0x000fe80000011600 */
[----:B------:R-:W-:Y:S11]  /*7010*/  LOP3.LUT P0, RZ, R0, 0x3, R81, 0x48, !PT ;  /* 0x0000000300ff7812 */ /* 0x000ff60007804851 */
[----:B------:R-:W-:Y:S02]  /*7020*/  @!UPT UIADD3 URZ, UPT, UPT, URZ, URZ, URZ ;  /* 0x000000fffffff290 */ /* 0x000fe4000fffe0ff */
[----:B------:R-:W-:Y:S05]  /*7030*/  @!P0 BRA `(.L_x_115) ;  /* 0x0000000000408947 */ /* 0x000fea0003800000 */
[----:B------:R-:W3:Y:S01]  /*7040*/  LDCU.64 UR8, c[0x4][0x70] ;  /* 0x01000e00ff0877ac */ /* 0x000ee20008000a00 */
[----:B------:R-:W-:Y:S01]  /*7050*/  MOV R3, 0x0 ;  /* 0x0000000000037802 */ /* 0x000fe20000000f00 */
[----:B------:R-:W-:Y:S02]  /*7060*/  HFMA2 R12, -RZ, RZ, 0, 5.9604644775390625e-08 ;  /* 0x00000001ff0c7431 */ /* 0x000fe400000001ff */
[----:B------:R-:W-:Y:S02]  /*7070*/  IMAD.MOV.U32 R8, RZ, RZ, 0x192 ;  /* 0x00000192ff087424 */ /* 0x000fe400078e00ff */
[----:B------:R-:W-:Y:S01]  /*7080*/  IMAD.MOV.U32 R13, RZ, RZ, RZ ;  /* 0x000000ffff0d7224 */ /* 0x000fe200078e00ff */
[----:B------:R-:W5:Y:S01]  /*7090*/  LDCU.64 UR6, c[0x4][0x78] ;  /* 0x01000f00ff0677ac */ /* 0x000f620008000a00 */
[----:B----4-:R-:W4:Y:S01]  /*70a0*/  LDC.64 R2, c[0x4][R3] ;  /* 0x0100000003027b82 */ /* 0x010f220000000a00 */
[----:B------:R-:W2:Y:S01]  /*70b0*/  LDCU.64 UR4, c[0x4][0x10] ;  /* 0x01000200ff0477ac */ /* 0x000ea20008000a00 */
[----:B---3--:R-:W-:Y:S01]  /*70c0*/  MOV R5, UR9 ;  /* 0x0000000900057c02 */ /* 0x008fe20008000f00 */
[----:B------:R-:W-:Y:S01]  /*70d0*/  IMAD.U32 R4, RZ, RZ, UR8 ;  /* 0x00000008ff047e24 */ /* 0x000fe2000f8e00ff */
[----:B-----5:R-:W-:Y:S01]  /*70e0*/  MOV R7, UR7 ;  /* 0x0000000700077c02 */ /* 0x020fe20008000f00 */
[----:B------:R-:W-:Y:S01]  /*70f0*/  IMAD.U32 R6, RZ, RZ, UR6 ;  /* 0x00000006ff067e24 */ /* 0x000fe2000f8e00ff */
[----:B--2---:R-:W-:Y:S01]  /*7100*/  MOV R11, UR5 ;  /* 0x00000005000b7c02 */ /* 0x004fe20008000f00 */
[----:B------:R-:W-:Y:S02]  /*7110*/  IMAD.U32 R10, RZ, RZ, UR4 ;  /* 0x00000004ff0a7e24 */ /* 0x000fe4000f8e00ff */
[----:B------:R-:W-:Y:S07]  /*7120*/  LEPC R20, `(.L_x_115) ;  /* 0x000000001014794e */ /* 0x000fee0000000000 */
[----:B-1--4-:R-:W-:Y:S05]  /*7130*/  CALL.ABS.NOINC R2 ;  /* 0x0000000002007343 */ /* 0x012fea0003c00000 */
.L_x_115:
[----:B------:R-:W-:Y:S05]  /*7140*/  WARPSYNC.ALL ;  /* 0x0000000000007948 */ /* 0x000fea0003800000 */
[----:B------:R-:W-:Y:S01]  /*7150*/  R2UR UR4, R39 ;  /* 0x00000000270472ca */ /* 0x000fe200000e0000 */
[--C-:B-1----:R-:W-:Y:S01]  /*7160*/  HADD2.F32 R40, -RZ, R48.reuse.H0_H0 ;  /* 0x20000030ff287230 */ /* 0x102fe20000004100 */
[----:B------:R-:W-:Y:S01]  /*7170*/  ISETP.NE.AND P6, PT, R98, RZ, PT ;  /* 0x000000ff6200720c */ /* 0x000fe20003fc5270 */
[----:B------:R-:W-:Y:S01]  /*7180*/  HADD2.F32 R43, -RZ, R48.H1_H1 ;  /* 0x30000030ff2b7230 */ /* 0x000fe20000004100 */
[----:B------:R-:W-:Y:S01]  /*7190*/  MOV R52, UR46 ;  /* 0x0000002e00347c02 */ /* 0x000fe20008000f00 */
[----:B------:R-:W-:Y:S01]  /*71a0*/  HADD2.F32 R42, -RZ, R49.H1_H1 ;  /* 0x30000031ff2a7230 */ /* 0x000fe20000004100 */
[----:B------:R-:W-:Y:S01]  /*71b0*/  MOV R61, UR47 ;  /* 0x0000002f003d7c02 */ /* 0x000fe20008000f00 */
[----:B------:R-:W-:Y:S01]  /*71c0*/  HADD2.F32 R45, -RZ, R51.H0_H0 ;  /* 0x20000033ff2d7230 */ /* 0x000fe20000004100 */
[----:B------:R-:W-:Y:S01]  /*71d0*/  ISETP.NE.AND P0, PT, R95, RZ, PT ;  /* 0x000000ff5f00720c */ /* 0x000fe20003f05270 */
[----:B------:R-:W-:Y:S01]  /*71e0*/  HADD2.F32 R44, -RZ, R75.H1_H1 ;  /* 0x3000004bff2c7230 */ /* 0x000fe20000004100 */
[----:B------:R-:W-:Y:S01]  /*71f0*/  BSSY.RECONVERGENT B0, `(.L_x_116) ;  /* 0x0000088000007945 */ /* 0x000fe20003800200 */
[----:B------:R-:W-:Y:S02]  /*7200*/  LEA R62, R46, UR44, 0x3 ;  /* 0x0000002c2e3e7c11 */ /* 0x000fe4000f8e18ff */
[----:B----4-:R-:W1:Y:S02]  /*7210*/  LDTM.x32 R4, tmem[UR4+0x20] ;  /* 0x00002004000479ee */ /* 0x010e6400082c0000 */
[----:B------:R-:W-:Y:S02]  /*7220*/  @P6 LEA R52, R52, UR44, 0x3 ;  /* 0x0000002c34346c11 */ /* 0x000fe4000f8e18ff */
[----:B------:R-:W-:Y:S02]  /*7230*/  @P6 SHF.L.U32 R63, R90, 0x1f, RZ ;  /* 0x0000001f5a3f6819 */ /* 0x000fe400000006ff */
[----:B------:R-:W-:Y:S04]  /*7240*/  @P6 IADD3 R52, PT, PT, R52, 0x80, RZ ;  /* 0x0000008034346810 */ /* 0x000fe80007ffe0ff */
[----:B------:R-:W-:Y:S01]  /*7250*/  @P6 PRMT R61, R61, 0x654, R52 ;  /* 0x000006543d3d6816 */ /* 0x000fe20000000034 */
[C---:B-1----:R-:W-:Y:S01]  /*7260*/  FMUL R0, R38.reuse, R4 ;  /* 0x0000000426007220 */ /* 0x042fe20000400000 */
[C---:B------:R-:W-:Y:S01]  /*7270*/  FMUL R2, R38.reuse, R5 ;  /* 0x0000000526027220 */ /* 0x040fe20000400000 */
[C---:B------:R-:W-:Y:S01]  /*7280*/  FMUL R3, R38.reuse, R6 ;  /* 0x0000000626037220 */ /* 0x040fe20000400000 */
[C---:B------:R-:W-:Y:S01]  /*7290*/  FMUL R7, R38.reuse, R7 ;  /* 0x0000000726077220 */ /* 0x040fe20000400000 */
[C---:B------:R-:W-:Y:S01]  /*72a0*/  FFMA R0, R41.reuse, R40, R0 ;  /* 0x0000002829007223 */ /* 0x040fe20000000000 */
[----:B------:R-:W-:Y:S02]  /*72b0*/  HADD2.F32 R40, -RZ, R49.H0_H0 ;  /* 0x20000031ff287230 */ /* 0x000fe40000004100 */
[C---:B------:R-:W-:Y:S01]  /*72c0*/  FFMA R2, R41.reuse, R43, R2 ;  /* 0x0000002b29027223 */ /* 0x040fe20000000002 */
[--C-:B------:R-:W-:Y:S02]  /*72d0*/  HADD2.F32 R43, -RZ, R50.reuse.H0_H0 ;  /* 0x20000032ff2b7230 */ /* 0x100fe40000004100 */
[C---:B------:R-:W-:Y:S01]  /*72e0*/  FMUL R4, R38.reuse, R8 ;  /* 0x0000000826047220 */ /* 0x040fe20000400000 */
[----:B------:R-:W-:Y:S01]  /*72f0*/  FMUL R5, R38, R9 ;  /* 0x0000000926057220 */ /* 0x000fe20000400000 */
[C---:B------:R-:W-:Y:S01]  /*7300*/  FFMA R3, R41.reuse, R40, R3 ;  /* 0x0000002829037223 */ /* 0x040fe20000000003 */
[----:B------:R-:W-:Y:S01]  /*7310*/  HADD2.F32 R40, -RZ, R50.H1_H1 ;  /* 0x30000032ff287230 */ /* 0x000fe20000004100 */
[----:B------:R-:W-:Y:S01]  /*7320*/  F2FP.F16.F32.PACK_AB R52, R2, R0 ;  /* 0x000000000234723e */ /* 0x000fe200000000ff */
[C---:B------:R-:W-:Y:S01]  /*7330*/  FFMA R7, R41.reuse, R42, R7 ;  /* 0x0000002a29077223 */ /* 0x040fe20000000007 */
[C---:B------:R-:W-:Y:S01]  /*7340*/  FFMA R4, R41.reuse, R43, R4 ;  /* 0x0000002b29047223 */ /* 0x040fe20000000004 */
[C---:B------:R-:W-:Y:S01]  /*7350*/  FMUL R6, R38.reuse, R10 ;  /* 0x0000000a26067220 */ /* 0x040fe20000400000 */
[----:B------:R-:W-:Y:S02]  /*7360*/  HADD2.F32 R42, -RZ, R51.H1_H1 ;  /* 0x30000033ff2a7230 */ /* 0x000fe40000004100 */
[----:B------:R-:W-:Y:S01]  /*7370*/  FFMA R5, R41, R40, R5 ;  /* 0x0000002829057223 */ /* 0x000fe20000000005 */
[----:B------:R-:W-:Y:S01]  /*7380*/  F2FP.F16.F32.PACK_AB R53, R7, R3 ;  /* 0x000000030735723e */ /* 0x000fe200000000ff */
[----:B------:R-:W-:Y:S01]  /*7390*/  FFMA R6, R41, R45, R6 ;  /* 0x0000002d29067223 */ /* 0x000fe20000000006 */
[C---:B------:R-:W-:Y:S01]  /*73a0*/  FMUL R11, R38.reuse, R11 ;  /* 0x0000000b260b7220 */ /* 0x040fe20000400000 */
[--C-:B------:R-:W-:Y:S01]  /*73b0*/  HADD2.F32 R40, -RZ, R56.reuse.H0_H0 ;  /* 0x20000038ff287230 */ /* 0x100fe20000004100 */
[----:B------:R-:W-:Y:S01]  /*73c0*/  F2FP.F16.F32.PACK_AB R54, R5, R4 ;  /* 0x000000040536723e */ /* 0x000fe200000000ff */
[C---:B------:R-:W-:Y:S01]  /*73d0*/  FMUL R8, R38.reuse, R12 ;  /* 0x0000000c26087220 */ /* 0x040fe20000400000 */
[C---:B------:R-:W-:Y:S01]  /*73e0*/  FFMA R11, R41.reuse, R42, R11 ;  /* 0x0000002a290b7223 */ /* 0x040fe2000000000b */
[----:B------:R-:W-:Y:S02]  /*73f0*/  HADD2.F32 R42, -RZ, R56.H1_H1 ;  /* 0x30000038ff2a7230 */ /* 0x000fe40000004100 */
[C---:B------:R-:W-:Y:S01]  /*7400*/  FMUL R9, R38.reuse, R13 ;  /* 0x0000000d26097220 */ /* 0x040fe20000400000 */
[--C-:B------:R-:W-:Y:S02]  /*7410*/  HADD2.F32 R43, -RZ, R57.reuse.H0_H0 ;  /* 0x20000039ff2b7230 */ /* 0x100fe40000004100 */
[----:B------:R-:W-:Y:S01]  /*7420*/  FFMA R8, R41, R40, R8 ;  /* 0x0000002829087223 */ /* 0x000fe20000000008 */
[----:B------:R-:W-:Y:S01]  /*7430*/  F2FP.F16.F32.PACK_AB R55, R11, R6 ;  /* 0x000000060b37723e */ /* 0x000fe200000000ff */
[----:B------:R-:W-:Y:S01]  /*7440*/  FFMA R9, R41, R42, R9 ;  /* 0x0000002a29097223 */ /* 0x000fe20000000009 */
[C---:B------:R-:W-:Y:S01]  /*7450*/  FMUL R10, R38.reuse, R14 ;  /* 0x0000000e260a7220 */ /* 0x040fe20000400000 */
[----:B------:R-:W-:Y:S02]  /*7460*/  HADD2.F32 R40, -RZ, R57.H1_H1 ;  /* 0x30000039ff287230 */ /* 0x000fe40000004100 */
[C---:B------:R-:W-:Y:S01]  /*7470*/  FMUL R15, R38.reuse, R15 ;  /* 0x0000000f260f7220 */ /* 0x040fe20000400000 */
[----:B------:R1:W-:Y:S01]  /*7480*/  STS.128 [R93+0x2000], R52 ;  /* 0x002000345d007388 */ /* 0x0003e20000000c00 */
[----:B------:R-:W-:Y:S01]  /*7490*/  F2FP.F16.F32.PACK_AB R68, R9, R8 ;  /* 0x000000080944723e */ /* 0x000fe200000000ff */
[C---:B------:R-:W-:Y:S01]  /*74a0*/  FFMA R10, R41.reuse, R43, R10 ;  /* 0x0000002b290a7223 */ /* 0x040fe2000000000a */
[--C-:B------:R-:W-:Y:S02]  /*74b0*/  HADD2.F32 R43, -RZ, R58.reuse.H0_H0 ;  /* 0x2000003aff2b7230 */ /* 0x100fe40000004100 */
        /* <DEDUP_REMOVED lines=11> */
[--C-:B------:R-:W-:Y:S02]  /*7570*/  HADD2.F32 R43, -RZ, R64.reuse.H0_H0 ;  /* 0x20000040ff2b7230 */ /* 0x100fe40000004100 */
[C---:B------:R-:W-:Y:S01]  /*7580*/  FFMA R14, R41.reuse, R45, R14 ;  /* 0x0000002d290e7223 */ /* 0x040fe2000000000e */
[C---:B------:R-:W-:Y:S01]  /*7590*/  FMUL R16, R38.reuse, R20 ;  /* 0x0000001426107220 */ /* 0x040fe20000400000 */
        /* <DEDUP_REMOVED lines=17> */
[C---:B------:R-:W-:Y:S01]  /*76b0*/  FFMA R20, R41.reuse, R40, R20 ;  /* 0x0000002829147223 */ /* 0x040fe20000000014 */
[C---:B------:R-:W-:Y:S01]  /*76c0*/  FFMA R21, R41.reuse, R42, R21 ;  /* 0x0000002a29157223 */ /* 0x040fe20000000015 */
[----:B------:R-:W-:Y:S02]  /*76d0*/  HADD2.F32 R40, -RZ, R67.H1_H1 ;  /* 0x30000043ff287230 */ /* 0x000fe40000004100 */
[----:B------:R-:W-:Y:S01]  /*76e0*/  FFMA R22, R41, R43, R22 ;  /* 0x0000002b29167223 */ /* 0x000fe20000000016 */
[C---:B------:R-:W-:Y:S01]  /*76f0*/  FMUL R27, R38.reuse, R27 ;  /* 0x0000001b261b7220 */ /* 0x040fe20000400000 */
[--C-:B------:R-:W-:Y:S02]  /*7700*/  HADD2.F32 R43, -RZ, R72.reuse.H0_H0 ;  /* 0x20000048ff2b7230 */ /* 0x100fe40000004100 */
[C---:B------:R-:W-:Y:S01]  /*7710*/  FMUL R24, R38.reuse, R28 ;  /* 0x0000001c26187220 */ /* 0x040fe20000400000 */
[----:B------:R-:W-:Y:S02]  /*7720*/  HADD2.F32 R42, -RZ, R72.H1_H1 ;  /* 0x30000048ff2a7230 */ /* 0x000fe40000004100 */
[C---:B------:R-:W-:Y:S01]  /*7730*/  FMUL R25, R38.reuse, R29 ;  /* 0x0000001d26197220 */ /* 0x040fe20000400000 */
[--C-:B------:R-:W-:Y:S01]  /*7740*/  HADD2.F32 R45, -RZ, R73.reuse.H0_H0 ;  /* 0x20000049ff2d7230 */ /* 0x100fe20000004100 */
[----:B------:R-:W-:Y:S01]  /*7750*/  F2FP.F16.F32.PACK_AB R70, R13, R12 ;  /* 0x0000000c0d46723e */ /* 0x000fe200000000ff */
[C---:B------:R-:W-:Y:S01]  /*7760*/  FMUL R26, R38.reuse, R30 ;  /* 0x0000001e261a7220 */ /* 0x040fe20000400000 */
[----:B------:R-:W-:Y:S01]  /*7770*/  F2FP.F16.F32.PACK_AB R71, R19, R14 ;  /* 0x0000000e1347723e */ /* 0x000fe200000000ff */
[C---:B------:R-:W-:Y:S01]  /*7780*/  FFMA R27, R41.reuse, R40, R27 ;  /* 0x00000028291b7223 */ /* 0x040fe2000000001b */
[C---:B------:R-:W-:Y:S01]  /*7790*/  FFMA R24, R41.reuse, R43, R24 ;  /* 0x0000002b29187223 */ /* 0x040fe20000000018 */
[----:B------:R-:W-:Y:S02]  /*77a0*/  HADD2.F32 R40, -RZ, R73.H1_H1 ;  /* 0x30000049ff287230 */ /* 0x000fe40000004100 */
[C---:B------:R-:W-:Y:S01]  /*77b0*/  FFMA R25, R41.reuse, R42, R25 ;  /* 0x0000002a29197223 */ /* 0x040fe20000000019 */
[----:B------:R1:W-:Y:S01]  /*77c0*/  STS.128 [R92+0x2010], R68 ;  /* 0x002010445c007388 */ /* 0x0003e20000000c00 */
[C---:B------:R-:W-:Y:S01]  /*77d0*/  FMUL R31, R38.reuse, R31 ;  /* 0x0000001f261f7220 */ /* 0x040fe20000400000 */
[--C-:B------:R-:W-:Y:S02]  /*77e0*/  HADD2.F32 R43, -RZ, R74.reuse.H0_H0 ;  /* 0x2000004aff2b7230 */ /* 0x100fe40000004100 */
[C---:B------:R-:W-:Y:S01]  /*77f0*/  FFMA R26, R41.reuse, R45, R26 ;  /* 0x0000002d291a7223 */ /* 0x040fe2000000001a */
        /* <DEDUP_REMOVED lines=30> */
[----:B------:R-:W-:Y:S02]  /*79e0*/  UIADD3 UR9, UPT, UPT, UR49, 0x20, URZ ;  /* 0x0000002031097890 */ /* 0x000fe4000fffe0ff */
[----:B------:R-:W-:Y:S01]  /*79f0*/  UIADD3 UR8, UPT, UPT, UR44, 0x2200, URZ ;  /* 0x000022002c087890 */ /* 0x000fe2000fffe0ff */
[----:B------:R-:W-:Y:S01]  /*7a00*/  UMOV UR10, UR50 ;  /* 0x00000032000a7c82 */ /* 0x000fe20008000000 */
[----:B------:R-:W-:Y:S01]  /*7a10*/  UMOV UR11, UR36 ;  /* 0x00000024000b7c82 */ /* 0x000fe20008000000 */
[----:B---3--:R-:W-:Y:S04]  /*7a20*/  UIADD3 UR4, UP0, UPT, UR6, 0x680, URZ ;  /* 0x0000068006047890 */ /* 0x008fe8000ff1e0ff */
[----:B------:R-:W-:Y:S09]  /*7a30*/  UIADD3.X UR5, UPT, UPT, URZ, UR7, URZ, UP0, !UPT ;  /* 0x00000007ff057290 */ /* 0x000ff200087fe4ff */
[----:B------:R3:W-:Y:S01]  /*7a40*/  UTMASTG.3D [UR8], [UR4] ;  /* 0x00000008040073b5 */ /* 0x0007e20008010000 */
[----:B------:R0:W-:Y:S01]  /*7a50*/  UTMACMDFLUSH ;  /* 0x00000000000079b7 */ /* 0x0001e20000000000 */
[----:B---3--:R-:W-:Y:S04]  /*7a60*/  DEPBAR.LE SB0, 0x1 ;  /* 0x000080400000791a */ /* 0x008fe80000000000 */
.L_x_117:
[----:B------:R-:W-:Y:S05]  /*7a70*/  BSYNC.RECONVERGENT B0 ;  /* 0x0000000000007941 */ /* 0x000fea0003800200 */
.L_x_116:
[----:B------:R-:W-:Y:S01]  /*7a80*/  BAR.SYNC.DEFER_BLOCKING 0x1, 0x80 ;  /* 0x0042000000007b1d */ /* 0x000fe20000010000 */
[----:B------:R-:W-:Y:S04]  /*7a90*/  UIADD3 UR4, UPT, UPT, UR46, 0x1, URZ ;  /* 0x000000012e047890 */ /* 0x000fe8000fffe0ff */
[----:B------:R-:W-:Y:S04]  /*7aa0*/  UISETP.NE.AND UP0, UPT, UR4, 0x4, UPT ;  /* 0x000000040400788c */ /* 0x000fe8000bf05270 */
[----:B------:R-:W-:Y:S01]  /*7ab0*/  USEL UR45, UR4, URZ, UP0 ;  /* 0x000000ff042d7287 */ /* 0x000fe20008000000 */
[----:B------:R3:W-:Y:S01]  /*7ac0*/  @P6 SYNCS.ARRIVE.TRANS64.RED.A1T0 RZ, [R61+URZ], RZ ;  /* 0x000000ff3dff69a7 */ /* 0x0007e200081004ff */
[----:B------:R-:W-:Y:S01]  /*7ad0*/  BSSY B1, `(.L_x_118) ;  /* 0x0000017000017945 */ /* 0x000fe20003800000 */
[----:B------:R-:W4:Y:S02]  /*7ae0*/  @P6 SYNCS.PHASECHK.TRANS64.TRYWAIT P0, [R62+URZ+0x60], R63 ;  /* 0x0000603f3e0065a7 */ /* 0x000f2400080011ff */
[----:B----4-:R-:W-:Y:S01]  /*7af0*/  @P6 SEL R47, RZ, 0x1, !P0 ;  /* 0x00000001ff2f6807 */ /* 0x010fe20004000000 */
[----:B---3--:R-:W-:Y:S06]  /*7b00*/  @!P6 BRA `(.L_x_119) ;  /* 0x00000000004ce947 */ /* 0x008fec0003800000 */
        /* <DEDUP_REMOVED lines=9> */
[----:B------:R-:W-:Y:S04]  /*7ba0*/  SHF.L.U32 R5, R90, 0x1f, RZ ;  /* 0x0000001f5a057819 */ /* 0x000fe800000006ff */
[----:B------:R-:W3:Y:S02]  /*7bb0*/  SYNCS.PHASECHK.TRANS64.TRYWAIT P0, [R62+URZ+0x60], R5 ;  /* 0x000060053e0075a7 */ /* 0x000ee400080011ff */
[----:B---3--:R-:W-:Y:S05]  /*7bc0*/  @!P0 BRA `(.L_x_122) ;  /* 0x0000002400a48947 */ /* 0x008fea0003800000 */
.L_x_121:
[----:B------:R-:W-:Y:S05]  /*7bd0*/  BSYNC B0 ;  /* 0x0000000000007941 */ /* 0x000fea0003800000 */
.L_x_120:
[----:B------:R-:W-:Y:S02]  /*7be0*/  ISETP.NE.AND P0, PT, R60, RZ, PT ;  /* 0x000000ff3c00720c */ /* 0x000fe40003f05270 */
[----:B------:R-:W-:Y:S11]  /*7bf0*/  IADD3 R46, PT, PT, R46, 0x1, RZ ;  /* 0x000000012e2e7810 */ /* 0x000ff60007ffe0ff */
[----:B------:R4:W1:Y:S04]  /*7c00*/  @P0 LDS.128 R48, [R4] ;  /* 0x0000000004300984 */ /* 0x0008680000000c00 */
[----:B------:R4:W1:Y:S04]  /*7c10*/  @P0 LDS.128 R56, [R3+0x10] ;  /* 0x0000100003380984 */ /* 0x0008680000000c00 */
[----:B------:R4:W1:Y:S04]  /*7c20*/  @P0 LDS.128 R64, [R2+0x20] ;  /* 0x0000200002400984 */ /* 0x0008680000000c00 */
[----:B------:R4:W1:Y:S02]  /*7c30*/  @P0 LDS.128 R72, [R0+0x30] ;  /* 0x0000300000480984 */ /* 0x0008640000000c00 */
.L_x_119:
[----:B------:R-:W-:Y:S05]  /*7c40*/  BSYNC B1 ;  /* 0x0000000000017941 */ /* 0x000fea0003800000 */
.L_x_118:
[----:B----4-:R-:W-:Y:S05]  /*7c50*/  VIADD R0, R39, 0x40 ;  /* 0x0000004027007836 */ /* 0x010fea0000000000 */
        /* <DEDUP_REMOVED lines=9> */
[----:B------:R-:W4:Y:S01]  /*7cf0*/  LDCU.64 UR6, c[0x4][0x78] ;  /* 0x01000f00ff0677ac */ /* 0x000f220008000a00 */
[----:B------:R-:W1:Y:S01]  /*7d00*/  LDC.64 R2, c[0x4][R3] ;  /* 0x0100000003027b82 */ /* 0x000e620000000a00 */
[----:B------:R-:W5:Y:S01]  /*7d10*/  LDCU.64 UR4, c[0x4][0x10] ;  /* 0x01000200ff0477ac */ /* 0x000f620008000a00 */
[----:B---3--:R-:W-:Y:S01]  /*7d20*/  MOV R5, UR9 ;  /* 0x0000000900057c02 */ /* 0x008fe20008000f00 */
[----:B------:R-:W-:Y:S01]  /*7d30*/  IMAD.U32 R4, RZ, RZ, UR8 ;  /* 0x00000008ff047e24 */ /* 0x000fe2000f8e00ff */
[----:B----4-:R-:W-:Y:S01]  /*7d40*/  MOV R7, UR7 ;  /* 0x0000000700077c02 */ /* 0x010fe20008000f00 */
[----:B------:R-:W-:Y:S01]  /*7d50*/  IMAD.U32 R6, RZ, RZ, UR6 ;  /* 0x00000006ff067e24 */ /* 0x000fe2000f8e00ff */
[----:B-----5:R-:W-:Y:S01]  /*7d60*/  MOV R11, UR5 ;  /* 0x00000005000b7c02 */ /* 0x020fe20008000f00 */
[----:B------:R-:W-:Y:S02]  /*7d70*/  IMAD.U32 R10, RZ, RZ, UR4 ;  /* 0x00000004ff0a7e24 */ /* 0x000fe4000f8e00ff */
[----:B------:R-:W-:Y:S07]  /*7d80*/  LEPC R20, `(.L_x_123) ;  /* 0x000000001014794e */ /* 0x000fee0000000000 */
[----:B-12---:R-:W-:Y:S05]  /*7d90*/  CALL.ABS.NOINC R2 ;  /* 0x0000000002007343 */ /* 0x006fea0003c00000 */
.L_x_123:
        /* <DEDUP_REMOVED lines=12> */
[----:B---3--:R-:W-:Y:S02]  /*7e60*/  LEA R62, R46, UR44, 0x3 ;  /* 0x0000002c2e3e7c11 */ /* 0x008fe4000f8e18ff */
[----:B------:R-:W1:Y:S02]  /*7e70*/  LDTM.x32 R4, tmem[UR4+0x40] ;  /* 0x00004004000479ee */ /* 0x000e6400082c0000 */
        /* <DEDUP_REMOVED lines=133> */
.L_x_125:
[----:B------:R-:W-:Y:S05]  /*86d0*/  BSYNC.RECONVERGENT B0 ;  /* 0x0000000000007941 */ /* 0x000fea0003800200 */
.L_x_124:
        /* <DEDUP_REMOVED lines=21> */
.L_x_129:
[----:B------:R-:W-:Y:S05]  /*8830*/  BSYNC B0 ;  /* 0x0000000000007941 */ /* 0x000fea0003800000 */
.L_x_128:
[----:B------:R-:W-:Y:S11]  /*8840*/  ISETP.NE.AND P0, PT, R60, RZ, PT ;  /* 0x000000ff3c00720c */ /* 0x000ff60003f05270 */
[----:B------:R-:W-:Y:S02]  /*8850*/  @!UPT UIADD3 URZ, UPT, UPT, URZ, URZ, URZ ;  /* 0x000000fffffff290 */ /* 0x000fe4000fffe0ff */
[----:B------:R4:W1:Y:S04]  /*8860*/  @P0 LDS.128 R48, [R3] ;  /* 0x0000000003300984 */ /* 0x0008680000000c00 */
[----:B------:R4:W1:Y:S04]  /*8870*/  @P0 LDS.128 R56, [R2+0x10] ;  /* 0x0000100002380984 */ /* 0x0008680000000c00 */
[----:B------:R4:W1:Y:S04]  /*8880*/  @P0 LDS.128 R64, [R0+0x20] ;  /* 0x0000200000400984 */ /* 0x0008680000000c00 */
[----:B------:R4:W1:Y:S02]  /*8890*/  @P0 LDS.128 R72, [R46+0x30] ;  /* 0x000030002e480984 */ /* 0x0008640000000c00 */
.L_x_127:
[----:B------:R-:W-:Y:S05]  /*88a0*/  BSYNC B1 ;  /* 0x0000000000017941 */ /* 0x000fea0003800000 */
.L_x_126:
        /* <DEDUP_REMOVED lines=21> */
.L_x_131:
[----:B------:R-:W-:Y:S01]  /*8a00*/  ISETP.NE.AND P0, PT, R95, RZ, PT ;  /* 0x000000ff5f00720c */ /* 0x000fe20003f05270 */
[----:B------:R-:W-:Y:S05]  /*8a10*/  WARPSYNC.ALL ;  /* 0x0000000000007948 */ /* 0x000fea0003800000 */
[----:B------:R-:W-:Y:S01]  /*8a20*/  R2UR UR4, R39 ;  /* 0x00000000270472ca */ /* 0x000fe200000e0000 */
[--C-:B-1----:R-:W-:Y:S01]  /*8a30*/  HADD2.F32 R40, -RZ, R48.reuse.H0_H0 ;  /* 0x20000030ff287230 */ /* 0x102fe20000004100 */
[----:B------:R-:W-:Y:S01]  /*8a40*/  R2UR UR5, R99 ;  /* 0x00000000630572ca */ /* 0x000fe200000e0000 */
[----:B------:R-:W-:Y:S01]  /*8a50*/  HADD2.F32 R42, -RZ, R48.H1_H1 ;  /* 0x30000030ff2a7230 */ /* 0x000fe20000004100 */
[----:B------:R-:W-:Y:S01]  /*8a60*/  BSSY.RECONVERGENT B0, `(.L_x_132) ;  /* 0x000008a000007945 */ /* 0x000fe20003800200 */
[--C-:B------:R-:W-:Y:S02]  /*8a70*/  HADD2.F32 R43, -RZ, R49.reuse.H0_H0 ;  /* 0x20000031ff2b7230 */ /* 0x100fe40000004100 */
[----:B------:R-:W-:Y:S02]  /*8a80*/  HADD2.F32 R44, -RZ, R49.H1_H1 ;  /* 0x30000031ff2c7230 */ /* 0x000fe40000004100 */
[--C-:B------:R-:W-:Y:S02]  /*8a90*/  HADD2.F32 R45, -RZ, R50.reuse.H0_H0 ;  /* 0x20000032ff2d7230 */ /* 0x100fe40000004100 */
[----:B------:R-:W-:Y:S02]  /*8aa0*/  HADD2.F32 R46, -RZ, R50.H1_H1 ;  /* 0x30000032ff2e7230 */ /* 0x000fe40000004100 */
[----:B---3--:R-:W1:Y:S01]  /*8ab0*/  LDTM.x32 R4, tmem[UR4+0x60] ;  /* 0x00006004000479ee */ /* 0x008e6200082c0000 */
[----:B------:R-:W-:Y:S01]  /*8ac0*/  NOP ;  /* 0x0000000000007918 */ /* 0x000fe20000000000 */
[----:B------:R-:W-:Y:S01]  /*8ad0*/  UIADD3 UR4, UPT, UPT, UR5, 0xf0, URZ ;  /* 0x000000f005047890 */ /* 0x000fe2000fffe0ff */
[--C-:B------:R-:W-:Y:S02]  /*8ae0*/  HADD2.F32 R47, -RZ, R51.reuse.H0_H0 ;  /* 0x20000033ff2f7230 */ /* 0x100fe40000004100 */
[----:B------:R-:W-:Y:S01]  /*8af0*/  HADD2.F32 R49, -RZ, R51.H1_H1 ;  /* 0x30000033ff317230 */ /* 0x000fe20000004100 */
[----:B------:R-:W-:Y:S01]  /*8b00*/  UPRMT UR4, UR47, 0x654, UR4 ;  /* 0x000006542f047896 */ /* 0x000fe20008000004 */
[--C-:B------:R-:W-:Y:S02]  /*8b10*/  HADD2.F32 R48, -RZ, R56.reuse.H0_H0 ;  /* 0x20000038ff307230 */ /* 0x100fe40000004100 */
[----:B------:R-:W-:Y:S02]  /*8b20*/  HADD2.F32 R51, -RZ, R56.H1_H1 ;  /* 0x30000038ff337230 */ /* 0x000fe40000004100 */
[--C-:B------:R-:W-:Y:S02]  /*8b30*/  HADD2.F32 R50, -RZ, R57.reuse.H0_H0 ;  /* 0x20000039ff327230 */ /* 0x100fe40000004100 */
[----:B------:R-:W-:Y:S02]  /*8b40*/  HADD2.F32 R52, -RZ, R57.H1_H1 ;  /* 0x30000039ff347230 */ /* 0x000fe40000004100 */
[----:B-1----:R-:W-:Y:S01]  /*8b50*/  SYNCS.ARRIVE.TRANS64.RED.A1T0 RZ, [UR4], RZ ;  /* 0x000000ffffff79a7 */ /* 0x002fe20008100404 */
[--C-:B------:R-:W-:Y:S02]  /*8b60*/  HADD2.F32 R53, -RZ, R58.reuse.H0_H0 ;  /* 0x2000003aff357230 */ /* 0x100fe40000004100 */
[----:B------:R-:W-:Y:S02]  /*8b70*/  HADD2.F32 R54, -RZ, R58.H1_H1 ;  /* 0x3000003aff367230 */ /* 0x000fe40000004100 */
[--C-:B------:R-:W-:Y:S02]  /*8b80*/  HADD2.F32 R55, -RZ, R59.reuse.H0_H0 ;  /* 0x2000003bff377230 */ /* 0x100fe40000004100 */
[----:B------:R-:W-:Y:S02]  /*8b90*/  HADD2.F32 R56, -RZ, R59.H1_H1 ;  /* 0x3000003bff387230 */ /* 0x000fe40000004100 */
[C---:B------:R-:W-:Y:S01]  /*8ba0*/  FMUL R4, R38.reuse, R4 ;  /* 0x0000000426047220 */ /* 0x040fe20000400000 */
[C---:B------:R-:W-:Y:S01]  /*8bb0*/  FMUL R5, R38.reuse, R5 ;  /* 0x0000000526057220 */ /* 0x040fe20000400000 */
[C---:B------:R-:W-:Y:S01]  /*8bc0*/  FMUL R6, R38.reuse, R6 ;  /* 0x0000000626067220 */ /* 0x040fe20000400000 */
[C---:B------:R-:W-:Y:S01]  /*8bd0*/  FMUL R7, R38.reuse, R7 ;  /* 0x0000000726077220 */ /* 0x040fe20000400000 */
[C---:B------:R-:W-:Y:S01]  /*8be0*/  FFMA R4, R41.reuse, R40, R4 ;  /* 0x0000002829047223 */ /* 0x040fe20000000004 */
[C---:B------:R-:W-:Y:S01]  /*8bf0*/  FFMA R5, R41.reuse, R42, R5 ;  /* 0x0000002a29057223 */ /* 0x040fe20000000005 */
[C---:B------:R-:W-:Y:S01]  /*8c00*/  FFMA R6, R41.reuse, R43, R6 ;  /* 0x0000002b29067223 */ /* 0x040fe20000000006 */
[----:B------:R-:W-:Y:S01]  /*8c10*/  FFMA R7, R41, R44, R7 ;  /* 0x0000002c29077223 */ /* 0x000fe20000000007 */
[C---:B------:R-:W-:Y:S01]  /*8c20*/  FMUL R8, R38.reuse, R8 ;  /* 0x0000000826087220 */ /* 0x040fe20000400000 */
[C---:B------:R-:W-:Y:S01]  /*8c30*/  FMUL R9, R38.reuse, R9 ;  /* 0x0000000926097220 */ /* 0x040fe20000400000 */
[----:B------:R-:W-:Y:S01]  /*8c40*/  F2FP.F16.F32.PACK_AB R100, R5, R4 ;  /* 0x000000040564723e */ /* 0x000fe200000000ff */
[C---:B------:R-:W-:Y:S01]  /*8c50*/  FMUL R0, R38.reuse, R10 ;  /* 0x0000000a26007220 */ /* 0x040fe20000400000 */
[----:B------:R-:W-:Y:S01]  /*8c60*/  F2FP.F16.F32.PACK_AB R101, R7, R6 ;  /* 0x000000060765723e */ /* 0x000fe200000000ff */
[C---:B------:R-:W-:Y:S01]  /*8c70*/  FFMA R8, R41.reuse, R45, R8 ;  /* 0x0000002d29087223 */ /* 0x040fe20000000008 */
[C---:B------:R-:W-:Y:S01]  /*8c80*/  FFMA R9, R41.reuse, R46, R9 ;  /* 0x0000002e29097223 */ /* 0x040fe20000000009 */
[----:B------:R-:W-:Y:S01]  /*8c90*/  FFMA R0, R41, R47, R0 ;  /* 0x0000002f29007223 */ /* 0x000fe20000000000 */
[C---:B------:R-:W-:Y:S01]  /*8ca0*/  FMUL R2, R38.reuse, R11 ;  /* 0x0000000b26027220 */ /* 0x040fe20000400000 */
[C---:B------:R-:W-:Y:S01]  /*8cb0*/  FMUL R3, R38.reuse, R12 ;  /* 0x0000000c26037220 */ /* 0x040fe20000400000 */
[C---:B------:R-:W-:Y:S01]  /*8cc0*/  FMUL R10, R38.reuse, R13 ;  /* 0x0000000d260a7220 */ /* 0x040fe20000400000 */
[----:B------:R-:W-:Y:S01]  /*8cd0*/  F2FP.F16.F32.PACK_AB R102, R9, R8 ;  /* 0x000000080966723e */ /* 0x000fe200000000ff */
[C---:B------:R-:W-:Y:S01]  /*8ce0*/  FFMA R2, R41.reuse, R49, R2 ;  /* 0x0000003129027223 */ /* 0x040fe20000000002 */
[C---:B------:R-:W-:Y:S01]  /*8cf0*/  FFMA R3, R41.reuse, R48, R3 ;  /* 0x0000003029037223 */ /* 0x040fe20000000003 */
[C---:B------:R-:W-:Y:S01]  /*8d00*/  FFMA R10, R41.reuse, R51, R10 ;  /* 0x00000033290a7223 */ /* 0x040fe2000000000a */
[C---:B------:R-:W-:Y:S01]  /*8d10*/  FMUL R11, R38.reuse, R14 ;  /* 0x0000000e260b7220 */ /* 0x040fe20000400000 */
[C---:B------:R-:W-:Y:S01]  /*8d20*/  FMUL R15, R38.reuse, R15 ;  /* 0x0000000f260f7220 */ /* 0x040fe20000400000 */
[C---:B------:R-:W-:Y:S01]  /*8d30*/  FMUL R12, R38.reuse, R16 ;  /* 0x00000010260c7220 */ /* 0x040fe20000400000 */
[C---:B------:R-:W-:Y:S01]  /*8d40*/  FMUL R13, R38.reuse, R17 ;  /* 0x00000011260d7220 */ /* 0x040fe20000400000 */
[C---:B------:R-:W-:Y:S01]  /*8d50*/  FFMA R11, R41.reuse, R50, R11 ;  /* 0x00000032290b7223 */ /* 0x040fe2000000000b */
[C---:B------:R-:W-:Y:S01]  /*8d60*/  FMUL R14, R38.reuse, R18 ;  /* 0x00000012260e7220 */ /* 0x040fe20000400000 */
[C---:B------:R-:W-:Y:S01]  /*8d70*/  FFMA R15, R41.reuse, R52, R15 ;  /* 0x00000034290f7223 */ /* 0x040fe2000000000f */
[--C-:B------:R-:W-:Y:S02]  /*8d80*/  HADD2.F32 R57, -RZ, R64.reuse.H0_H0 ;  /* 0x20000040ff397230 */ /* 0x100fe40000004100 */
[----:B------:R-:W-:Y:S01]  /*8d90*/  FMUL R19, R38, R19 ;  /* 0x0000001326137220 */ /* 0x000fe20000400000 */
[----:B------:R-:W-:Y:S01]  /*8da0*/  F2FP.F16.F32.PACK_AB R103, R2, R0 ;  /* 0x000000000267723e */ /* 0x000fe200000000ff */
[C---:B------:R-:W-:Y:S01]  /*8db0*/  FFMA R12, R41.reuse, R53, R12 ;  /* 0x00000035290c7223 */ /* 0x040fe2000000000c */
[----:B------:R-:W-:Y:S02]  /*8dc0*/  HADD2.F32 R58, -RZ, R64.H1_H1 ;  /* 0x30000040ff3a7230 */ /* 0x000fe40000004100 */
[C---:B------:R-:W-:Y:S01]  /*8dd0*/  FMUL R16, R38.reuse, R20 ;  /* 0x0000001426107220 */ /* 0x040fe20000400000 */
[C---:B------:R-:W-:Y:S01]  /*8de0*/  FFMA R13, R41.reuse, R54, R13 ;  /* 0x00000036290d7223 */ /* 0x040fe2000000000d */
[----:B------:R1:W-:Y:S01]  /*8df0*/  STS.128 [R93+0x6000], R100 ;  /* 0x006000645d007388 */ /* 0x0003e20000000c00 */
[--C-:B------:R-:W-:Y:S02]  /*8e00*/  HADD2.F32 R59, -RZ, R65.reuse.H0_H0 ;  /* 0x20000041ff3b7230 */ /* 0x100fe40000004100 */
[C---:B------:R-:W-:Y:S01]  /*8e10*/  FMUL R17, R38.reuse, R21 ;  /* 0x0000001526117220 */ /* 0x040fe20000400000 */
[C---:B------:R-:W-:Y:S01]  /*8e20*/  FFMA R14, R41.reuse, R55, R14 ;  /* 0x00000037290e7223 */ /* 0x040fe2000000000e */
[----:B------:R-:W-:Y:S02]  /*8e30*/  HADD2.F32 R60, -RZ, R65.H1_H1 ;  /* 0x30000041ff3c7230 */ /* 0x000fe40000004100 */
[C---:B------:R-:W-:Y:S01]  /*8e40*/  FMUL R18, R38.reuse, R22 ;  /* 0x0000001626127220 */ /* 0x040fe20000400000 */
[C---:B------:R-:W-:Y:S01]  /*8e50*/  FFMA R19, R41.reuse, R56, R19 ;  /* 0x0000003829137223 */ /* 0x040fe20000000013 */
        /* <DEDUP_REMOVED lines=13> */
[----:B------:R-:W-:Y:S01]  /*8f30*/  FMUL R27, R38, R27 ;  /* 0x0000001b261b7220 */ /* 0x000fe20000400000 */
[----:B------:R-:W-:Y:S01]  /*8f40*/  F2FP.F16.F32.PACK_AB R104, R10, R3 ;  /* 0x000000030a68723e */ /* 0x000fe200000000ff */
[----:B------:R-:W-:Y:S01]  /*8f50*/  FFMA R20, R41, R61, R20 ;  /* 0x0000003d29147223 */ /* 0x000fe20000000014 */
[----:B------:R-:W-:Y:S01]  /*8f60*/  F2FP.F16.F32.PACK_AB R105, R15, R11 ;  /* 0x0000000b0f69723e */ /* 0x000fe200000000ff */
[----:B------:R-:W-:Y:S01]  /*8f70*/  HADD2.F32 R66, -RZ, R72.H1_H1 ;  /* 0x30000048ff427230 */ /* 0x000fe20000004100 */
[----:B------:R-:W-:Y:S01]  /*8f80*/  F2FP.F16.F32.PACK_AB R106, R13, R12 ;  /* 0x0000000c0d6a723e */ /* 0x000fe200000000ff */
[C---:B------:R-:W-:Y:S01]  /*8f90*/  FMUL R24, R38.reuse, R28 ;  /* 0x0000001c26187220 */ /* 0x040fe20000400000 */
[----:B------:R-:W-:Y:S01]  /*8fa0*/  F2FP.F16.F32.PACK_AB R107, R19, R14 ;  /* 0x0000000e136b723e */ /* 0x000fe200000000ff */
[C---:B------:R-:W-:Y:S01]  /*8fb0*/  FFMA R21, R41.reuse, R62, R21 ;  /* 0x0000003e29157223 */ /* 0x040fe20000000015 */
[--C-:B------:R-:W-:Y:S02]  /*8fc0*/  HADD2.F32 R67, -RZ, R73.reuse.H0_H0 ;  /* 0x20000049ff437230 */ /* 0x100fe40000004100 */
[C---:B------:R-:W-:Y:S01]  /*8fd0*/  FMUL R25, R38.reuse, R29 ;  /* 0x0000001d26197220 */ /* 0x040fe20000400000 */
[C---:B------:R-:W-:Y:S01]  /*8fe0*/  FFMA R22, R41.reuse, R63, R22 ;  /* 0x0000003f29167223 */ /* 0x040fe20000000016 */
[----:B------:R1:W-:Y:S01]  /*8ff0*/  STS.128 [R92+0x6010], R104 ;  /* 0x006010685c007388 */ /* 0x0003e20000000c00 */
        /* <DEDUP_REMOVED lines=48> */
.L_x_133:
[----:B------:R-:W-:Y:S05]  /*9300*/  BSYNC.RECONVERGENT B0 ;  /* 0x0000000000007941 */ /* 0x000fea0003800200 */
.L_x_132:
[----:B------:R-:W-:Y:S01]  /*9310*/  BAR.SYNC.DEFER_BLOCKING 0x1, 0x80 ;  /* 0x0042000000007b1d */ /* 0x000fe20000010000 */
[----:B------:R-:W-:Y:S01]  /*9320*/  UISETP.NE.AND UP0, UPT, UR52, -0x4, UPT ;  /* 0xfffffffc3400788c */ /* 0x000fe2000bf05270 */
[----:B------:R-:W-:Y:S08]  /*9330*/  IADD3 R0, PT, PT, R36, 0x1, RZ ;  /* 0x0000000124007810 */ /* 0x000ff00007ffe0ff */
[----:B------:R-:W-:Y:S05]  /*9340*/  BRA.U !UP0, `(.L_x_134) ;  /* 0x0000000108287547 */ /* 0x000fea000b800000 */
[----:B------:R-:W-:Y:S01]  /*9350*/  ISETP.NE.AND P0, PT, R98, RZ, PT ;  /* 0x000000ff6200720c */ /* 0x000fe20003f05270 */
[----:B------:R-:W-:Y:S01]  /*9360*/  IMAD.U32 R3, RZ, RZ, UR46 ;  /* 0x0000002eff037e24 */ /* 0x000fe2000f8e00ff */
[----:B------:R-:W-:Y:S01]  /*9370*/  UIADD3 UR4, UPT, UPT, UR46, 0x1, URZ ;  /* 0x000000012e047890 */ /* 0x000fe2000fffe0ff */
[----:B------:R-:W-:Y:S03]  /*9380*/  IMAD.U32 R2, RZ, RZ, UR47 ;  /* 0x0000002fff027e24 */ /* 0x000fe6000f8e00ff */
[----:B------:R-:W-:Y:S04]  /*9390*/  UISETP.NE.AND UP0, UPT, UR4, 0x4, UPT ;  /* 0x000000040400788c */ /* 0x000fe8000bf05270 */
[----:B------:R-:W-:Y:S03]  /*93a0*/  USEL UR46, UR4, URZ, UP0 ;  /* 0x000000ff042e7287 */ /* 0x000fe60008000000 */
[----:B------:R-:W-:Y:S05]  /*93b0*/  @P0 LEA R3, R3, UR44, 0x3 ;  /* 0x0000002c03030c11 */ /* 0x000fea000f8e18ff */
[----:B------:R-:W-:Y:S05]  /*93c0*/  @P0 VIADD R3, R3, 0x80 ;  /* 0x0000008003030836 */ /* 0x000fea0000000000 */
[----:B------:R-:W-:Y:S04]  /*93d0*/  @P0 PRMT R2, R2, 0x654, R3 ;  /* 0x0000065402020816 */ /* 0x000fe80000000003 */
[----:B------:R3:W-:Y:S03]  /*93e0*/  @P0 SYNCS.ARRIVE.TRANS64.RED.A1T0 RZ, [R2+URZ], RZ ;  /* 0x000000ff02ff09a7 */ /* 0x0007e600081004ff */
.L_x_134:
[----:B------:R-:W-:Y:S01]  /*93f0*/  R2UR UR4, R82 ;  /* 0x00000000520472ca */ /* 0x000fe200000e0000 */
[----:B------:R-:W-:Y:S01]  /*9400*/  UISETP.NE.AND UP0, UPT, UR62, URZ, UPT ;  /* 0x000000ff3e00728c */ /* 0x000fe2000bf05270 */
[----:B------:R-:W-:Y:S01]  /*9410*/  ISETP.NE.AND P0, PT, R86, 0x2, PT ;  /* 0x000000025600780c */ /* 0x000fe20003f05270 */
[----:B------:R-:W-:Y:S01]  /*9420*/  UIADD3 UR20, UPT, UPT, UR37, UR63, URZ ;  /* 0x0000003f25147290 */ /* 0x000fe2000fffe0ff */
[----:B------:R-:W-:Y:S01]  /*9430*/  ISETP.NE.AND P1, PT, R0, 0x4, PT ;  /* 0x000000040000780c */ /* 0x000fe20003f25270 */
[----:B------:R-:W-:Y:S01]  /*9440*/  UIADD3 UR52, UPT, UPT, UR52, 0x4, URZ ;  /* 0x0000000434347890 */ /* 0x000fe2000fffe0ff */
[----:B------:R-:W-:Y:S01]  /*9450*/  SEL R3, RZ, 0x1, P0 ;  /* 0x00000001ff037807 */ /* 0x000fe20000000000 */
[----:B------:R-:W-:Y:S01]  /*9460*/  UMOV UR36, UR61 ;  /* 0x0000003d00247c82 */ /* 0x000fe20008000000 */
[----:B---3--:R-:W-:Y:S02]  /*9470*/  SEL R2, RZ, 0x1, P1 ;  /* 0x00000001ff027807 */ /* 0x008fe40000800000 */
[----:B------:R-:W-:Y:S02]  /*9480*/  LOP3.LUT R88, R88, R3, RZ, 0x3c, !PT ;  /* 0x0000000358587212 */ /* 0x000fe400078e3cff */
[----:B------:R-:W-:Y:S01]  /*9490*/  LOP3.LUT R89, R89, R2, RZ, 0x3c, !PT ;  /* 0x0000000259597212 */ /* 0x000fe200078e3cff */
[----:B------:R-:W-:Y:S01]  /*94a0*/  UIADD3 UR16, UPT, UPT, UR38, UR4, URZ ;  /* 0x0000000426107290 */ /* 0x000fe2000fffe0ff */
[----:B------:R-:W-:Y:S02]  /*94b0*/  SEL R86, R86, RZ, P0 ;  /* 0x000000ff56567207 */ /* 0x000fe40000000000 */
[----:B------:R-:W-:Y:S01]  /*94c0*/  SEL R36, R0, RZ, P1 ;  /* 0x000000ff00247207 */ /* 0x000fe20000800000 */
[----:B------:R-:W-:Y:S08]  /*94d0*/  BRA.U UP0, `(.L_x_135) ;  /* 0xffffffbd00dc7547 */ /* 0x000ff0000b83ffff */
[----:B------:R-:W-:-:S13]  /*94e0*/  R2UR UR4, R83 ;  /* 0x00000000530472ca */ /* 0x000fda00000e0000 */
[----:B------:R-:W-:-:S09]  /*94f0*/  UISETP.NE.AND UP0, UPT, UR4, URZ, UPT ;  /* 0x000000ff0400728c */ /* 0x000fd2000bf05270 */
[----:B------:R-:W-:Y:S05]  /*9500*/  BRA.U !UP0, `(.L_x_136) ;  /* 0x0000000108487547 */ /* 0x000fea000b800000 */
[----:B------:R-:W3:Y:S02]  /*9510*/  LDCU.64 UR4, c[0x0][0x890] ;  /* 0x00011200ff0477ac */ /* 0x000ee40008000a00 */
[----:B---3--:R-:W-:-:S04]  /*9520*/  UISETP.NE.U32.AND UP0, UPT, UR4, URZ, UPT ;  /* 0x000000ff0400728c */ /* 0x008fc8000bf05070 */
[----:B------:R-:W-:-:S09]  /*9530*/  UISETP.NE.AND.EX UP0, UPT, UR5, URZ, UPT, UP0 ;  /* 0x000000ff0500728c */ /* 0x000fd2000bf05300 */
[----:B------:R-:W-:Y:S05]  /*9540*/  BRA.U UP0, `(.L_x_137) ;  /* 0x00000001000c7547 */ /* 0x000fea000b800000 */
[----:B------:R-:W-:-:S13]  /*9550*/  FSETP.NEU.AND P0, PT, R41, RZ, PT ;  /* 0x000000ff2900720b */ /* 0x000fda0003f0d000 */
[----:B------:R-:W-:Y:S05]  /*9560*/  @!P0 EXIT ;  /* 0x000000000000894d */ /* 0x000fea0003800000 */
[----:B------:R-:W-:Y:S05]  /*9570*/  BRA `(.L_x_136) ;  /* 0x00000000002c7947 */ /* 0x000fea0003800000 */
.L_x_137:
[----:B------:R-:W-:Y:S01]  /*9580*/  ISETP.NE.AND P0, PT, R85, RZ, PT ;  /* 0x000000ff5500720c */ /* 0x000fe20003f05270 */
[----:B------:R-:W-:-:S12]  /*9590*/  BSSY.RECONVERGENT B0, `(.L_x_136) ;  /* 0x0000009000007945 */ /* 0x000fd80003800200 */
[----:B------:R-:W-:Y:S05]  /*95a0*/  @P0 BRA `(.L_x_138) ;  /* 0x0000000000140947 */ /* 0x000fea0003800000 */
[----:B------:R-:W3:Y:S02]  /*95b0*/  LDCU.64 UR4, c[0x0][0x888] ;  /* 0x00011100ff0477ac */ /* 0x000ee40008000a00 */
[----:B---3--:R-:W-:-:S04]  /*95c0*/  ISETP.NE.U32.AND P0, PT, RZ, UR4, PT ;  /* 0x00000004ff007c0c */ /* 0x008fc8000bf05070 */
[----:B------:R-:W-:-:S13]  /*95d0*/  ISETP.NE.AND.EX P0, PT, RZ, UR5, PT, P0 ;  /* 0x00000005ff007c0c */ /* 0x000fda000bf05300 */
[----:B------:R-:W-:Y:S05]  /*95e0*/  @!P0 EXIT ;  /* 0x000000000000894d */ /* 0x000fea0003800000 */
[----:B------:R-:W-:Y:S05]  /*95f0*/  BRA `(.L_x_139) ;  /* 0x0000000000087947 */ /* 0x000fea0003800000 */
.L_x_138:
[----:B------:R-:W-:-:S13]  /*9600*/  FSETP.NEU.AND P0, PT, R41, RZ, PT ;  /* 0x000000ff2900720b */ /* 0x000fda0003f0d000 */
[----:B------:R-:W-:Y:S05]  /*9610*/  @!P0 EXIT ;  /* 0x000000000000894d */ /* 0x000fea0003800000 */
.L_x_139:
[----:B------:R-:W-:Y:S05]  /*9620*/  BSYNC.RECONVERGENT B0 ;  /* 0x0000000000007941 */ /* 0x000fea0003800200 */
.L_x_136:
[----:B------:R-:W-:Y:S01]  /*9630*/  ULEA UR4, UR46, UR44, 0x3 ;  /* 0x0000002c2e047291 */ /* 0x000fe2000f8e18ff */
[----:B------:R-:W-:-:S04]  /*9640*/  DEPBAR.LE SB0, 0x0 ;  /* 0x000080000000791a */ /* 0x000fc80000000000 */
[----:B------:R-:W-:-:S04]  /*9650*/  UIADD3 UR4, UPT, UPT, UR4, 0x80, URZ ;  /* 0x0000008004047890 */ /* 0x000fc8000fffe0ff */
[----:B------:R-:W-:-:S09]  /*9660*/  UPRMT UR4, UR47, 0x654, UR4 ;  /* 0x000006542f047896 */ /* 0x000fd20008000004 */
[----:B------:R-:W-:Y:S01]  /*9670*/  SYNCS.ARRIVE.TRANS64.RED.A1T0 RZ, [UR4], RZ ;  /* 0x000000ffffff79a7 */ /* 0x000fe20008100404 */
[----:B------:R-:W-:Y:S05]  /*9680*/  EXIT ;  /* 0x000000000000794d */ /* 0x000fea0003800000 */
.L_x_24:
[----:B--2---:R2:W3:Y:S02]  /*9690*/  SYNCS.PHASECHK.TRANS64.TRYWAIT P0, [R3+URZ+0x120], R2 ;  /* 0x00012002030075a7 */ /* 0x0044e400080011ff */
[----:B---3--:R-:W-:Y:S05]  /*96a0*/  @!P0 NANOSLEEP.SYNCS 0x989680 ;  /* 0x009896800000895d */ /* 0x008fea0003900000 */
[----:B------:R-:W3:Y:S02]  /*96b0*/  @!P0 SYNCS.PHASECHK.TRANS64 P0, [R3+URZ+0x120], R2 ;  /* 0x00012002030085a7 */ /* 0x000ee400080010ff */
[----:B---3--:R-:W-:Y:S05]  /*96c0*/  @!P0 BRA `(.L_x_24) ;  /* 0xfffffffc00f08947 */ /* 0x008fea000383ffff */
[----:B------:R-:W-:Y:S05]  /*96d0*/  BRA `(.L_x_140) ;  /* 0xffffff8000d87947 */ /* 0x000fea000383ffff */
.L_x_27:
[----:B-1----:R-:W-:-:S07]  /*96e0*/  MOV R0, UR33 ;  /* 0x0000002100007c02 */ /* 0x002fce0008000f00 */
.L_x_141:
[----:B-1----:R1:W2:Y:S02]  /*96f0*/  SYNCS.PHASECHK.TRANS64.TRYWAIT P0, [R0+URZ+0x30], R3 ;  /* 0x00003003000075a7 */ /* 0x0022a400080011ff */
[----:B--2---:R-:W-:Y:S05]  /*9700*/  @!P0 NANOSLEEP.SYNCS 0x989680 ;  /* 0x009896800000895d */ /* 0x004fea0003900000 */
[----:B------:R-:W2:Y:S02]  /*9710*/  @!P0 SYNCS.PHASECHK.TRANS64 P0, [R0+URZ+0x30], R3 ;  /* 0x00003003000085a7 */ /* 0x000ea400080010ff */
[----:B--2---:R-:W-:Y:S05]  /*9720*/  @!P0 BRA `(.L_x_141) ;  /* 0xfffffffc00f08947 */ /* 0x004fea000383ffff */
[----:B------:R-:W-:Y:S05]  /*9730*/  BRA `(.L_x_26) ;  /* 0xffffff8400207947 */ /* 0x000fea000383ffff */
.L_x_34:
[----:B-1----:R-:W-:-:S07]  /*9740*/  MOV R0, UR17 ;  /* 0x0000001100007c02 */ /* 0x002fce0008000f00 */
.L_x_142:
[----:B-1----:R1:W2:Y:S02]  /*9750*/  SYNCS.PHASECHK.TRANS64.TRYWAIT P0, [R0+URZ+0x30], R3 ;  /* 0x00003003000075a7 */ /* 0x0022a400080011ff */
[----:B--2---:R-:W-:Y:S05]  /*9760*/  @!P0 NANOSLEEP.SYNCS 0x989680 ;  /* 0x009896800000895d */ /* 0x004fea0003900000 */
[----:B------:R-:W2:Y:S02]  /*9770*/  @!P0 SYNCS.PHASECHK.TRANS64 P0, [R0+URZ+0x30], R3 ;  /* 0x00003003000085a7 */ /* 0x000ea400080010ff */
[----:B--2---:R-:W-:Y:S05]  /*9780*/  @!P0 BRA `(.L_x_142) ;  /* 0xfffffffc00f08947 */ /* 0x004fea000383ffff */
[----:B------:R-:W-:Y:S05]  /*9790*/  BRA `(.L_x_33) ;  /* 0xffffff8400dc7947 */ /* 0x000fea000383ffff */
.L_x_39:
[----:B-1----:R1:W2:Y:S02]  /*97a0*/  SYNCS.PHASECHK.TRANS64.TRYWAIT P0, [R3+URZ+0xb0], R0 ;  /* 0x0000b000030075a7 */ /* 0x0022a400080011ff */
[----:B--2---:R-:W-:Y:S05]  /*97b0*/  @!P0 NANOSLEEP.SYNCS 0x989680 ;  /* 0x009896800000895d */ /* 0x004fea0003900000 */
[----:B------:R-:W2:Y:S02]  /*97c0*/  @!P0 SYNCS.PHASECHK.TRANS64 P0, [R3+URZ+0xb0], R0 ;  /* 0x0000b000030085a7 */ /* 0x000ea400080010ff */
[----:B--2---:R-:W-:Y:S05]  /*97d0*/  @!P0 BRA `(.L_x_39) ;  /* 0xfffffffc00f08947 */ /* 0x004fea000383ffff */
[----:B------:R-:W-:Y:S05]  /*97e0*/  BRA `(.L_x_143) ;  /* 0xffffff8800807947 */ /* 0x000fea000383ffff */
.L_x_43:
[----:B-1----:R-:W-:-:S07]  /*97f0*/  MOV R0, UR4 ;  /* 0x0000000400007c02 */ /* 0x002fce0008000f00 */
.L_x_144:
[----:B-1----:R1:W2:Y:S02]  /*9800*/  SYNCS.PHASECHK.TRANS64.TRYWAIT P0, [R0+URZ], R3 ;  /* 0x00000003000075a7 */ /* 0x0022a400080011ff */
[----:B--2---:R-:W-:Y:S05]  /*9810*/  @!P0 NANOSLEEP.SYNCS 0x989680 ;  /* 0x009896800000895d */ /* 0x004fea0003900000 */
[----:B------:R-:W2:Y:S02]  /*9820*/  @!P0 SYNCS.PHASECHK.TRANS64 P0, [R0+URZ], R3 ;  /* 0x00000003000085a7 */ /* 0x000ea400080010ff */
[----:B--2---:R-:W-:Y:S05]  /*9830*/  @!P0 BRA `(.L_x_144) ;  /* 0xfffffffc00f08947 */ /* 0x004fea000383ffff */
[----:B------:R-:W-:Y:S05]  /*9840*/  BRA `(.L_x_145) ;  /* 0xffffff9000287947 */ /* 0x000fea000383ffff */
.L_x_44:
[----:B------:R-:W-:-:S07]  /*9850*/  MOV R0, UR5 ;  /* 0x0000000500007c02 */ /* 0x000fce0008000f00 */
.L_x_146:
[----:B-1----:R1:W2:Y:S02]  /*9860*/  SYNCS.PHASECHK.TRANS64.TRYWAIT P0, [R0+URZ], R3 ;  /* 0x00000003000075a7 */ /* 0x0022a400080011ff */
[----:B--2---:R-:W-:Y:S05]  /*9870*/  @!P0 NANOSLEEP.SYNCS 0x989680 ;  /* 0x009896800000895d */ /* 0x004fea0003900000 */
[----:B------:R-:W2:Y:S02]  /*9880*/  @!P0 SYNCS.PHASECHK.TRANS64 P0, [R0+URZ], R3 ;  /* 0x00000003000085a7 */ /* 0x000ea400080010ff */
[----:B--2---:R-:W-:Y:S05]  /*9890*/  @!P0 BRA `(.L_x_146) ;  /* 0xfffffffc00f08947 */ /* 0x004fea000383ffff */
[----:B------:R-:W-:Y:S05]  /*98a0*/  BRA `(.L_x_147) ;  /* 0xffffff9000347947 */ /* 0x000fea000383ffff */
.L_x_45:
[----:B------:R-:W-:-:S07]  /*98b0*/  MOV R0, UR5 ;  /* 0x0000000500007c02 */ /* 0x000fce0008000f00 */
.L_x_148:
[----:B-1----:R1:W2:Y:S02]  /*98c0*/  SYNCS.PHASECHK.TRANS64.TRYWAIT P0, [R0+URZ], R3 ;  /* 0x00000003000075a7 */ /* 0x0022a400080011ff */
[----:B--2---:R-:W-:Y:S05]  /*98d0*/  @!P0 NANOSLEEP.SYNCS 0x989680 ;  /* 0x009896800000895d */ /* 0x004fea0003900000 */
[----:B------:R-:W2:Y:S02]  /*98e0*/  @!P0 SYNCS.PHASECHK.TRANS64 P0, [R0+URZ], R3 ;  /* 0x00000003000085a7 */ /* 0x000ea400080010ff */
[----:B--2---:R-:W-:Y:S05]  /*98f0*/  @!P0 BRA `(.L_x_148) ;  /* 0xfffffffc00f08947 */ /* 0x004fea000383ffff */
[----:B------:R-:W-:Y:S05]  /*9900*/  BRA `(.L_x_149) ;  /* 0xffffff9000407947 */ /* 0x000fea000383ffff */
.L_x_46:
[----:B------:R-:W-:-:S07]  /*9910*/  MOV R0, UR5 ;  /* 0x0000000500007c02 */ /* 0x000fce0008000f00 */
.L_x_150:
[----:B-1----:R1:W2:Y:S02]  /*9920*/  SYNCS.PHASECHK.TRANS64.TRYWAIT P0, [R0+URZ], R3 ;  /* 0x00000003000075a7 */ /* 0x0022a400080011ff */
[----:B--2---:R-:W-:Y:S05]  /*9930*/  @!P0 NANOSLEEP.SYNCS 0x989680 ;  /* 0x009896800000895d */ /* 0x004fea0003900000 */
[----:B------:R-:W2:Y:S02]  /*9940*/  @!P0 SYNCS.PHASECHK.TRANS64 P0, [R0+URZ], R3 ;  /* 0x00000003000085a7 */ /* 0x000ea400080010ff */
[----:B--2---:R-:W-:Y:S05]  /*9950*/  @!P0 BRA `(.L_x_150) ;  /* 0xfffffffc00f08947 */ /* 0x004fea000383ffff */
[----:B------:R-:W-:Y:S05]  /*9960*/  BRA `(.L_x_151) ;  /* 0xffffff90004c7947 */ /* 0x000fea000383ffff */
.L_x_47:
[----:B------:R-:W-:-:S07]  /*9970*/  MOV R0, UR5 ;  /* 0x0000000500007c02 */ /* 0x000fce0008000f00 */
.L_x_152:
[----:B-1----:R1:W2:Y:S02]  /*9980*/  SYNCS.PHASECHK.TRANS64.TRYWAIT P0, [R0+URZ], R3 ;  /* 0x00000003000075a7 */ /* 0x0022a400080011ff */
[----:B--2---:R-:W-:Y:S05]  /*9990*/  @!P0 NANOSLEEP.SYNCS 0x989680 ;  /* 0x009896800000895d */ /* 0x004fea0003900000 */
[----:B------:R-:W2:Y:S02]  /*99a0*/  @!P0 SYNCS.PHASECHK.TRANS64 P0, [R0+URZ], R3 ;  /* 0x00000003000085a7 */ /* 0x000ea400080010ff */
[----:B--2---:R-:W-:Y:S05]  /*99b0*/  @!P0 BRA `(.L_x_152) ;  /* 0xfffffffc00f08947 */ /* 0x004fea000383ffff */
[----:B------:R-:W-:Y:S05]  /*99c0*/  BRA `(.L_x_153) ;  /* 0xffffff9000587947 */ /* 0x000fea000383ffff */
.L_x_50:
[----:B-1----:R1:W2:Y:S02]  /*99d0*/  SYNCS.PHASECHK.TRANS64.TRYWAIT P0, [R2+URZ+0x110], R5 ;  /* 0x00011005020075a7 */ /* 0x0022a400080011ff */
[----:B--2---:R-:W-:Y:S05]  /*99e0*/  @!P0 NANOSLEEP.SYNCS 0x989680 ;  /* 0x009896800000895d */ /* 0x004fea0003900000 */
[----:B------:R-:W2:Y:S02]  /*99f0*/  @!P0 SYNCS.PHASECHK.TRANS64 P0, [R2+URZ+0x110], R5 ;  /* 0x00011005020085a7 */ /* 0x000ea400080010ff */
[----:B--2---:R-:W-:Y:S05]  /*9a00*/  @!P0 BRA `(.L_x_50) ;  /* 0xfffffffc00f08947 */ /* 0x004fea000383ffff */
[----:B------:R-:W-:Y:S05]  /*9a10*/  BRA `(.L_x_154) ;  /* 0xffffff9000b47947 */ /* 0x000fea000383ffff */
.L_x_51:
[----:B------:R-:W-:-:S07]  /*9a20*/  MOV R2, UR4 ;  /* 0x0000000400027c02 */ /* 0x000fce0008000f00 */
.L_x_155:
[----:B-1----:R1:W2:Y:S02]  /*9a30*/  SYNCS.PHASECHK.TRANS64.TRYWAIT P0, [R2+URZ+0xc0], R5 ;  /* 0x0000c005020075a7 */ /* 0x0022a400080011ff */
[----:B--2---:R-:W-:Y:S05]  /*9a40*/  @!P0 NANOSLEEP.SYNCS 0x989680 ;  /* 0x009896800000895d */ /* 0x004fea0003900000 */
[----:B------:R-:W2:Y:S02]  /*9a50*/  @!P0 SYNCS.PHASECHK.TRANS64 P0, [R2+URZ+0xc0], R5 ;  /* 0x0000c005020085a7 */ /* 0x000ea400080010ff */
[----:B--2---:R-:W-:Y:S05]  /*9a60*/  @!P0 BRA `(.L_x_155) ;  /* 0xfffffffc00f08947 */ /* 0x004fea000383ffff */
[----:B------:R-:W-:Y:S05]  /*9a70*/  BRA `(.L_x_156) ;  /* 0xffffff9000c47947 */ /* 0x000fea000383ffff */
.L_x_52:
[----:B-1----:R1:W2:Y:S02]  /*9a80*/  SYNCS.PHASECHK.TRANS64.TRYWAIT P1, [R2+URZ+0xb0], R5 ;  /* 0x0000b005020075a7 */ /* 0x0022a400080211ff */
[----:B--2---:R-:W-:Y:S05]  /*9a90*/  @!P1 NANOSLEEP.SYNCS 0x989680 ;  /* 0x009896800000995d */ /* 0x004fea0003900000 */
[----:B------:R-:W2:Y:S02]  /*9aa0*/  @!P1 SYNCS.PHASECHK.TRANS64 P1, [R2+URZ+0xb0], R5 ;  /* 0x0000b005020095a7 */ /* 0x000ea400080210ff */
[----:B--2---:R-:W-:Y:S05]  /*9ab0*/  @!P1 BRA `(.L_x_52) ;  /* 0xfffffffc00f09947 */ /* 0x004fea000383ffff */
[----:B------:R-:W-:Y:S05]  /*9ac0*/  BRA `(.L_x_157) ;  /* 0xffffff9000f47947 */ /* 0x000fea000383ffff */
.L_x_55:
[----:B------:R-:W-:-:S07]  /*9ad0*/  MOV R0, UR4 ;  /* 0x0000000400007c02 */ /* 0x000fce0008000f00 */
.L_x_158:
[----:B-1----:R1:W2:Y:S02]  /*9ae0*/  SYNCS.PHASECHK.TRANS64.TRYWAIT P0, [R0+URZ+0xc0], R3 ;  /* 0x0000c003000075a7 */ /* 0x0022a400080011ff */
[----:B--2---:R-:W-:Y:S05]  /*9af0*/  @!P0 NANOSLEEP.SYNCS 0x989680 ;  /* 0x009896800000895d */ /* 0x004fea0003900000 */
[----:B------:R-:W2:Y:S02]  /*9b00*/  @!P0 SYNCS.PHASECHK.TRANS64 P0, [R0+URZ+0xc0], R3 ;  /* 0x0000c003000085a7 */ /* 0x000ea400080010ff */
[----:B--2---:R-:W-:Y:S05]  /*9b10*/  @!P0 BRA `(.L_x_158) ;  /* 0xfffffffc00f08947 */ /* 0x004fea000383ffff */
[----:B------:R-:W-:Y:S05]  /*9b20*/  BRA `(.L_x_54) ;  /* 0xffffff9400487947 */ /* 0x000fea000383ffff */
.L_x_62:
[----:B-1----:R1:W2:Y:S02]  /*9b30*/  SYNCS.PHASECHK.TRANS64.TRYWAIT P1, [R0+URZ+0xb0], R5 ;  /* 0x0000b005000075a7 */ /* 0x0022a400080211ff */
[----:B--2---:R-:W-:Y:S05]  /*9b40*/  @!P1 NANOSLEEP.SYNCS 0x989680 ;  /* 0x009896800000995d */ /* 0x004fea0003900000 */
[----:B------:R-:W2:Y:S02]  /*9b50*/  @!P1 SYNCS.PHASECHK.TRANS64 P1, [R0+URZ+0xb0], R5 ;  /* 0x0000b005000095a7 */ /* 0x000ea400080210ff */
[----:B--2---:R-:W-:Y:S05]  /*9b60*/  @!P1 BRA `(.L_x_62) ;  /* 0xfffffffc00f09947 */ /* 0x004fea000383ffff */
[----:B------:R-:W-:Y:S05]  /*9b70*/  BRA `(.L_x_159) ;  /* 0xffffff9800bc7947 */ /* 0x000fea000383ffff */
.L_x_63:
[----:B------:R-:W-:-:S07]  /*9b80*/  MOV R3, UR30 ;  /* 0x0000001e00037c02 */ /* 0x000fce0008000f00 */
.L_x_160:
[----:B-1----:R1:W2:Y:S02]  /*9b90*/  SYNCS.PHASECHK.TRANS64.TRYWAIT P0, [R3+URZ+0xf0], R0 ;  /* 0x0000f000030075a7 */ /* 0x0022a400080011ff */
[----:B--2---:R-:W-:Y:S05]  /*9ba0*/  @!P0 NANOSLEEP.SYNCS 0x989680 ;  /* 0x009896800000895d */ /* 0x004fea0003900000 */
[----:B------:R-:W2:Y:S02]  /*9bb0*/  @!P0 SYNCS.PHASECHK.TRANS64 P0, [R3+URZ+0xf0], R0 ;  /* 0x0000f000030085a7 */ /* 0x000ea400080010ff */
[----:B--2---:R-:W-:Y:S05]  /*9bc0*/  @!P0 BRA `(.L_x_160) ;  /* 0xfffffffc00f08947 */ /* 0x004fea000383ffff */
[----:B------:R-:W-:Y:S05]  /*9bd0*/  BRA `(.L_x_161) ;  /* 0xffffff9800f47947 */ /* 0x000fea000383ffff */
.L_x_66:
[----:B------:R-:W-:Y:S07]  /*9be0*/  MOV R0, UR5 ;  /* 0x0000000500007c02 */ /* 0x000fee0008000f00 */
.L_x_162:
[----:B-1----:R1:W2:Y:S02]  /*9bf0*/  SYNCS.PHASECHK.TRANS64.TRYWAIT P0, [R0+URZ], R3 ;  /* 0x00000003000075a7 */ /* 0x0022a400080011ff */
[----:B--2---:R-:W-:Y:S05]  /*9c00*/  @!P0 NANOSLEEP.SYNCS 0x989680 ;  /* 0x009896800000895d */ /* 0x004fea0003900000 */
[----:B------:R-:W2:Y:S02]  /*9c10*/  @!P0 SYNCS.PHASECHK.TRANS64 P0, [R0+URZ], R3 ;  /* 0x00000003000085a7 */ /* 0x000ea400080010ff */
[----:B--2---:R-:W-:Y:S05]  /*9c20*/  @!P0 BRA `(.L_x_162) ;  /* 0xfffffffc00f08947 */ /* 0x004fea000383ffff */
[----:B------:R-:W-:Y:S05]  /*9c30*/  BRA `(.L_x_65) ;  /* 0xffffff9c00107947 */ /* 0x000fea000383ffff */
.L_x_69:
[----:B------:R-:W-:-:S07]  /*9c40*/  MOV R0, UR4 ;  /* 0x0000000400007c02 */ /* 0x000fce0008000f00 */
.L_x_163:
[----:B--2---:R2:W4:Y:S02]  /*9c50*/  SYNCS.PHASECHK.TRANS64.TRYWAIT P0, [R0+URZ], R3 ;  /* 0x00000003000075a7 */ /* 0x00452400080011ff */
[----:B----4-:R-:W-:Y:S05]  /*9c60*/  @!P0 NANOSLEEP.SYNCS 0x989680 ;  /* 0x009896800000895d */ /* 0x010fea0003900000 */
[----:B------:R-:W4:Y:S02]  /*9c70*/  @!P0 SYNCS.PHASECHK.TRANS64 P0, [R0+URZ], R3 ;  /* 0x00000003000085a7 */ /* 0x000f2400080010ff */
[----:B----4-:R-:W-:Y:S05]  /*9c80*/  @!P0 BRA `(.L_x_163) ;  /* 0xfffffffc00f08947 */ /* 0x010fea000383ffff */
[----:B------:R-:W-:Y:S05]  /*9c90*/  BRA `(.L_x_164) ;  /* 0xffffff9c00ec7947 */ /* 0x000fea000383ffff */
.L_x_70:
[----:B------:R-:W-:-:S07]  /*9ca0*/  MOV R0, UR5 ;  /* 0x0000000500007c02 */ /* 0x000fce0008000f00 */
.L_x_165:
[----:B-1----:R1:W2:Y:S02]  /*9cb0*/  SYNCS.PHASECHK.TRANS64.TRYWAIT P0, [R0+URZ], R3 ;  /* 0x00000003000075a7 */ /* 0x0022a400080011ff */
[----:B--2---:R-:W-:Y:S05]  /*9cc0*/  @!P0 NANOSLEEP.SYNCS 0x989680 ;  /* 0x009896800000895d */ /* 0x004fea0003900000 */
[----:B------:R-:W2:Y:S02]  /*9cd0*/  @!P0 SYNCS.PHASECHK.TRANS64 P0, [R0+URZ], R3 ;  /* 0x00000003000085a7 */ /* 0x000ea400080010ff */
[----:B--2---:R-:W-:Y:S05]  /*9ce0*/  @!P0 BRA `(.L_x_165) ;  /* 0xfffffffc00f08947 */ /* 0x004fea000383ffff */
[----:B------:R-:W-:Y:S05]  /*9cf0*/  BRA `(.L_x_166) ;  /* 0xffffff9c00f87947 */ /* 0x000fea000383ffff */
.L_x_71:
[----:B------:R-:W-:-:S07]  /*9d00*/  MOV R0, UR5 ;  /* 0x0000000500007c02 */ /* 0x000fce0008000f00 */
.L_x_167:
[----:B-1----:R1:W2:Y:S02]  /*9d10*/  SYNCS.PHASECHK.TRANS64.TRYWAIT P0, [R0+URZ], R3 ;  /* 0x00000003000075a7 */ /* 0x0022a400080011ff */
[----:B--2---:R-:W-:Y:S05]  /*9d20*/  @!P0 NANOSLEEP.SYNCS 0x989680 ;  /* 0x009896800000895d */ /* 0x004fea0003900000 */
[----:B------:R-:W2:Y:S02]  /*9d30*/  @!P0 SYNCS.PHASECHK.TRANS64 P0, [R0+URZ], R3 ;  /* 0x00000003000085a7 */ /* 0x000ea400080010ff */
[----:B--2---:R-:W-:Y:S05]  /*9d40*/  @!P0 BRA `(.L_x_167) ;  /* 0xfffffffc00f08947 */ /* 0x004fea000383ffff */
[----:B------:R-:W-:Y:S05]  /*9d50*/  BRA `(.L_x_168) ;  /* 0xffffffa000047947 */ /* 0x000fea000383ffff */
.L_x_72:
[----:B------:R-:W-:-:S07]  /*9d60*/  MOV R0, UR4 ;  /* 0x0000000400007c02 */ /* 0x000fce0008000f00 */
.L_x_169:
[----:B-1----:R1:W2:Y:S02]  /*9d70*/  SYNCS.PHASECHK.TRANS64.TRYWAIT P0, [R0+URZ], R3 ;  /* 0x00000003000075a7 */ /* 0x0022a400080011ff */
[----:B--2---:R-:W-:Y:S05]  /*9d80*/  @!P0 NANOSLEEP.SYNCS 0x989680 ;  /* 0x009896800000895d */ /* 0x004fea0003900000 */
[----:B------:R-:W2:Y:S02]  /*9d90*/  @!P0 SYNCS.PHASECHK.TRANS64 P0, [R0+URZ], R3 ;  /* 0x00000003000085a7 */ /* 0x000ea400080010ff */
[----:B--2---:R-:W-:Y:S05]  /*9da0*/  @!P0 BRA `(.L_x_169) ;  /* 0xfffffffc00f08947 */ /* 0x004fea000383ffff */
[----:B------:R-:W-:Y:S05]  /*9db0*/  BRA `(.L_x_170) ;  /* 0xffffffa000107947 */ /* 0x000fea000383ffff */
.L_x_77:
[----:B--2---:R2:W3:Y:S02]  /*9dc0*/  SYNCS.PHASECHK.TRANS64.TRYWAIT P0, [R12+URZ+0xb0], R9 ;  /* 0x0000b0090c0075a7 */ /* 0x0044e400080011ff */
[----:B---3--:R-:W-:Y:S05]  /*9dd0*/  @!P0 NANOSLEEP.SYNCS 0x989680 ;  /* 0x009896800000895d */ /* 0x008fea0003900000 */
[----:B------:R-:W3:Y:S02]  /*9de0*/  @!P0 SYNCS.PHASECHK.TRANS64 P0, [R12+URZ+0xb0], R9 ;  /* 0x0000b0090c0085a7 */ /* 0x000ee400080010ff */
[----:B---3--:R-:W-:Y:S05]  /*9df0*/  @!P0 BRA `(.L_x_77) ;  /* 0xfffffffc00f08947 */ /* 0x008fea000383ffff */
[----:B------:R-:W-:Y:S05]  /*9e00*/  BRA `(.L_x_171) ;  /* 0xffffffa400307947 */ /* 0x000fea000383ffff */
.L_x_80:
[----:B------:R-:W-:Y:S07]  /*9e10*/  MOV R0, UR21 ;  /* 0x0000001500007c02 */ /* 0x000fee0008000f00 */
.L_x_172:
[----:B--2---:R2:W3:Y:S02]  /*9e20*/  SYNCS.PHASECHK.TRANS64.TRYWAIT P2, [R0+URZ+0xa8], R11 ;  /* 0x0000a80b000075a7 */ /* 0x0044e400080411ff */
[----:B---3--:R-:W-:Y:S05]  /*9e30*/  @!P2 NANOSLEEP.SYNCS 0x989680 ;  /* 0x009896800000a95d */ /* 0x008fea0003900000 */
[----:B------:R-:W3:Y:S02]  /*9e40*/  @!P2 SYNCS.PHASECHK.TRANS64 P2, [R0+URZ+0xa8], R11 ;  /* 0x0000a80b0000a5a7 */ /* 0x000ee400080410ff */
[----:B---3--:R-:W-:Y:S05]  /*9e50*/  @!P2 BRA `(.L_x_172) ;  /* 0xfffffffc00f0a947 */ /* 0x008fea000383ffff */
[----:B------:R-:W-:Y:S05]  /*9e60*/  BRA `(.L_x_79) ;  /* 0xffffffa800987947 */ /* 0x000fea000383ffff */
.L_x_83:
[----:B--2---:R-:W-:Y:S07]  /*9e70*/  MOV R0, UR21 ;  /* 0x0000001500007c02 */ /* 0x004fee0008000f00 */
.L_x_173:
[----:B--2---:R2:W3:Y:S02]  /*9e80*/  SYNCS.PHASECHK.TRANS64.TRYWAIT P0, [R0+URZ+0x80], R9 ;  /* 0x00008009000075a7 */ /* 0x0044e400080011ff */
[----:B---3--:R-:W-:Y:S05]  /*9e90*/  @!P0 NANOSLEEP.SYNCS 0x989680 ;  /* 0x009896800000895d */ /* 0x008fea0003900000 */
[----:B------:R-:W3:Y:S02]  /*9ea0*/  @!P0 SYNCS.PHASECHK.TRANS64 P0, [R0+URZ+0x80], R9 ;  /* 0x00008009000085a7 */ /* 0x000ee400080010ff */
[----:B---3--:R-:W-:Y:S05]  /*9eb0*/  @!P0 BRA `(.L_x_173) ;  /* 0xfffffffc00f08947 */ /* 0x008fea000383ffff */
[----:B------:R-:W-:Y:S05]  /*9ec0*/  BRA `(.L_x_174) ;  /* 0xffffffa800f47947 */ /* 0x000fea000383ffff */
.L_x_84:
[----:B------:R-:W-:Y:S07]  /*9ed0*/  MOV R0, UR21 ;  /* 0x0000001500007c02 */ /* 0x000fee0008000f00 */
.L_x_175:
[----:B--2---:R2:W3:Y:S02]  /*9ee0*/  SYNCS.PHASECHK.TRANS64.TRYWAIT P0, [R0+URZ+0x88], R9 ;  /* 0x00008809000075a7 */ /* 0x0044e400080011ff */
[----:B---3--:R-:W-:Y:S05]  /*9ef0*/  @!P0 NANOSLEEP.SYNCS 0x989680 ;  /* 0x009896800000895d */ /* 0x008fea0003900000 */
[----:B------:R-:W3:Y:S02]  /*9f00*/  @!P0 SYNCS.PHASECHK.TRANS64 P0, [R0+URZ+0x88], R9 ;  /* 0x00008809000085a7 */ /* 0x000ee400080010ff */
[----:B---3--:R-:W-:Y:S05]  /*9f10*/  @!P0 BRA `(.L_x_175) ;  /* 0xfffffffc00f08947 */ /* 0x008fea000383ffff */
[----:B------:R-:W-:Y:S05]  /*9f20*/  BRA `(.L_x_176) ;  /* 0xffffffac00307947 */ /* 0x000fea000383ffff */
.L_x_85:
[----:B------:R-:W-:Y:S07]  /*9f30*/  MOV R0, UR21 ;  /* 0x0000001500007c02 */ /* 0x000fee0008000f00 */
.L_x_177:
[----:B--2---:R2:W3:Y:S02]  /*9f40*/  SYNCS.PHASECHK.TRANS64.TRYWAIT P0, [R0+URZ+0x90], R9 ;  /* 0x00009009000075a7 */ /* 0x0044e400080011ff */
[----:B---3--:R-:W-:Y:S05]  /*9f50*/  @!P0 NANOSLEEP.SYNCS 0x989680 ;  /* 0x009896800000895d */ /* 0x008fea0003900000 */
[----:B------:R-:W3:Y:S02]  /*9f60*/  @!P0 SYNCS.PHASECHK.TRANS64 P0, [R0+URZ+0x90], R9 ;  /* 0x00009009000085a7 */ /* 0x000ee400080010ff */
[----:B---3--:R-:W-:Y:S05]  /*9f70*/  @!P0 BRA `(.L_x_177) ;  /* 0xfffffffc00f08947 */ /* 0x008fea000383ffff */
[----:B------:R-:W-:Y:S05]  /*9f80*/  BRA `(.L_x_178) ;  /* 0xffffffac00787947 */ /* 0x000fea000383ffff */
.L_x_86:
[----:B------:R-:W-:Y:S07]  /*9f90*/  MOV R0, UR21 ;  /* 0x0000001500007c02 */ /* 0x000fee0008000f00 */
.L_x_179:
[----:B--2---:R2:W3:Y:S02]  /*9fa0*/  SYNCS.PHASECHK.TRANS64.TRYWAIT P0, [R0+URZ+0x98], R9 ;  /* 0x00009809000075a7 */ /* 0x0044e400080011ff */
[----:B---3--:R-:W-:Y:S05]  /*9fb0*/  @!P0 NANOSLEEP.SYNCS 0x989680 ;  /* 0x009896800000895d */ /* 0x008fea0003900000 */
[----:B------:R-:W3:Y:S02]  /*9fc0*/  @!P0 SYNCS.PHASECHK.TRANS64 P0, [R0+URZ+0x98], R9 ;  /* 0x00009809000085a7 */ /* 0x000ee400080010ff */
[----:B---3--:R-:W-:Y:S05]  /*9fd0*/  @!P0 BRA `(.L_x_179) ;  /* 0xfffffffc00f08947 */ /* 0x008fea000383ffff */
[----:B------:R-:W-:Y:S05]  /*9fe0*/  BRA `(.L_x_180) ;  /* 0xffffffac00bc7947 */ /* 0x000fea000383ffff */
.L_x_88:
[----:B------:R-:W-:-:S07]  /*9ff0*/  MOV R0, UR21 ;  /* 0x0000001500007c02 */ /* 0x000fce0008000f00 */
.L_x_181:
[----:B---3--:R3:W4:Y:S02]  /*a000*/  SYNCS.PHASECHK.TRANS64.TRYWAIT P0, [R0+URZ+0x80], R3 ;  /* 0x00008003000075a7 */ /* 0x00872400080011ff */
[----:B----4-:R-:W-:Y:S05]  /*a010*/  @!P0 NANOSLEEP.SYNCS 0x989680 ;  /* 0x009896800000895d */ /* 0x010fea0003900000 */
[----:B------:R-:W4:Y:S02]  /*a020*/  @!P0 SYNCS.PHASECHK.TRANS64 P0, [R0+URZ+0x80], R3 ;  /* 0x00008003000085a7 */ /* 0x000f2400080010ff */
[----:B----4-:R-:W-:Y:S05]  /*a030*/  @!P0 BRA `(.L_x_181) ;  /* 0xfffffffc00f08947 */ /* 0x010fea000383ffff */
[----:B------:R-:W-:Y:S05]  /*a040*/  BRA `(.L_x_182) ;  /* 0xffffffb000307947 */ /* 0x000fea000383ffff */
.L_x_89:
[----:B---3--:R-:W-:-:S07]  /*a050*/  MOV R0, UR21 ;  /* 0x0000001500007c02 */ /* 0x008fce0008000f00 */
.L_x_183:
[----:B---3--:R3:W4:Y:S02]  /*a060*/  SYNCS.PHASECHK.TRANS64.TRYWAIT P0, [R0+URZ+0x88], R3 ;  /* 0x00008803000075a7 */ /* 0x00872400080011ff */
[----:B----4-:R-:W-:Y:S05]  /*a070*/  @!P0 NANOSLEEP.SYNCS 0x989680 ;  /* 0x009896800000895d */ /* 0x010fea0003900000 */
[----:B------:R-:W4:Y:S02]  /*a080*/  @!P0 SYNCS.PHASECHK.TRANS64 P0, [R0+URZ+0x88], R3 ;  /* 0x00008803000085a7 */ /* 0x000f2400080010ff */
[----:B----4-:R-:W-:Y:S05]  /*a090*/  @!P0 BRA `(.L_x_183) ;  /* 0xfffffffc00f08947 */ /* 0x010fea000383ffff */
[----:B------:R-:W-:Y:S05]  /*a0a0*/  BRA `(.L_x_184) ;  /* 0xffffffb000207947 */ /* 0x000fea000383ffff */
.L_x_90:
[----:B---3--:R-:W-:-:S07]  /*a0b0*/  MOV R0, UR21 ;  /* 0x0000001500007c02 */ /* 0x008fce0008000f00 */
.L_x_185:
[----:B---3--:R3:W4:Y:S02]  /*a0c0*/  SYNCS.PHASECHK.TRANS64.TRYWAIT P0, [R0+URZ+0x90], R3 ;  /* 0x00009003000075a7 */ /* 0x00872400080011ff */
[----:B----4-:R-:W-:Y:S05]  /*a0d0*/  @!P0 NANOSLEEP.SYNCS 0x989680 ;  /* 0x009896800000895d */ /* 0x010fea0003900000 */
[----:B------:R-:W4:Y:S02]  /*a0e0*/  @!P0 SYNCS.PHASECHK.TRANS64 P0, [R0+URZ+0x90], R3 ;  /* 0x00009003000085a7 */ /* 0x000f2400080010ff */
[----:B----4-:R-:W-:Y:S05]  /*a0f0*/  @!P0 BRA `(.L_x_185) ;  /* 0xfffffffc00f08947 */ /* 0x010fea000383ffff */
[----:B------:R-:W-:Y:S05]  /*a100*/  BRA `(.L_x_186) ;  /* 0xffffffb000107947 */ /* 0x000fea000383ffff */
.L_x_92:
[----:B-1----:R1:W2:Y:S02]  /*a110*/  SYNCS.PHASECHK.TRANS64.TRYWAIT P0, [R3+URZ+0xb0], R0 ;  /* 0x0000b000030075a7 */ /* 0x0022a400080011ff */
[----:B--2---:R-:W-:Y:S05]  /*a120*/  @!P0 NANOSLEEP.SYNCS 0x989680 ;  /* 0x009896800000895d */ /* 0x004fea0003900000 */
[----:B------:R-:W2:Y:S02]  /*a130*/  @!P0 SYNCS.PHASECHK.TRANS64 P0, [R3+URZ+0xb0], R0 ;  /* 0x0000b000030085a7 */ /* 0x000ea400080010ff */
[----:B--2---:R-:W-:Y:S05]  /*a140*/  @!P0 BRA `(.L_x_92) ;  /* 0xfffffffc00f08947 */ /* 0x004fea000383ffff */
[----:B------:R-:W-:Y:S05]  /*a150*/  BRA `(.L_x_187) ;  /* 0xffffffb000d07947 */ /* 0x000fea000383ffff */
.L_x_103:
[----:B-1----:R-:W-:Y:S04]  /*a160*/  MOV R2, UR44 ;  /* 0x0000002c00027c02 */ /* 0x002fe80008000f00 */
[----:B------:R1:W2:Y:S03]  /*a170*/  SYNCS.PHASECHK.TRANS64.TRYWAIT P1, [R2+URZ+0x60], R3 ;  /* 0x00006003020075a7 */ /* 0x0002a600080211ff */
[----:B--2---:R-:W-:Y:S05]  /*a180*/  @!P1 NANOSLEEP.SYNCS 0x989680 ;  /* 0x009896800000995d */ /* 0x004fea0003900000 */
[----:B------:R-:W2:Y:S02]  /*a190*/  @!P1 SYNCS.PHASECHK.TRANS64 P1, [R2+URZ+0x60], R3 ;  /* 0x00006003020095a7 */ /* 0x000ea400080210ff */
[----:B--2---:R-:W-:Y:S05]  /*a1a0*/  @!P1 BRA `(.L_x_103) ;  /* 0xfffffffc00ec9947 */ /* 0x004fea000383ffff */
[----:B------:R-:W-:Y:S05]  /*a1b0*/  BRA `(.L_x_102) ;  /* 0xffffffc000407947 */ /* 0x000fea000383ffff */
.L_x_105:
[----:B-1----:R1:W4:Y:S02]  /*a1c0*/  SYNCS.PHASECHK.TRANS64.TRYWAIT P0, [R99+URZ+0xd0], R0 ;  /* 0x0000d000630075a7 */ /* 0x00232400080011ff */
[----:B----4-:R-:W-:Y:S05]  /*a1d0*/  @!P0 NANOSLEEP.SYNCS 0x989680 ;  /* 0x009896800000895d */ /* 0x010fea0003900000 */
[----:B------:R-:W4:Y:S02]  /*a1e0*/  @!P0 SYNCS.PHASECHK.TRANS64 P0, [R99+URZ+0xd0], R0 ;  /* 0x0000d000630085a7 */ /* 0x000f2400080010ff */
[----:B----4-:R-:W-:Y:S05]  /*a1f0*/  @!P0 BRA `(.L_x_105) ;  /* 0xfffffffc00f08947 */ /* 0x010fea000383ffff */
[----:B------:R-:W-:Y:S05]  /*a200*/  BRA `(.L_x_104) ;  /* 0xffffffc000687947 */ /* 0x000fea000383ffff */
.L_x_114:
[----:B---3--:R3:W4:Y:S02]  /*a210*/  SYNCS.PHASECHK.TRANS64.TRYWAIT P0, [R3+URZ+0x60], R0 ;  /* 0x00006000030075a7 */ /* 0x00872400080011ff */
[----:B----4-:R-:W-:Y:S05]  /*a220*/  @!P0 NANOSLEEP.SYNCS 0x989680 ;  /* 0x009896800000895d */ /* 0x010fea0003900000 */
[----:B------:R-:W4:Y:S02]  /*a230*/  @!P0 SYNCS.PHASECHK.TRANS64 P0, [R3+URZ+0x60], R0 ;  /* 0x00006000030085a7 */ /* 0x000f2400080010ff */
[----:B----4-:R-:W-:Y:S05]  /*a240*/  @!P0 BRA `(.L_x_114) ;  /* 0xfffffffc00f08947 */ /* 0x010fea000383ffff */
[----:B------:R-:W-:Y:S05]  /*a250*/  BRA `(.L_x_113) ;  /* 0xffffffcc00447947 */ /* 0x000fea000383ffff */
.L_x_122:
[----:B---3--:R3:W4:Y:S02]  /*a260*/  SYNCS.PHASECHK.TRANS64.TRYWAIT P0, [R62+URZ+0x60], R5 ;  /* 0x000060053e0075a7 */ /* 0x00872400080011ff */
[----:B----4-:R-:W-:Y:S05]  /*a270*/  @!P0 NANOSLEEP.SYNCS 0x989680 ;  /* 0x009896800000895d */ /* 0x010fea0003900000 */
[----:B------:R-:W4:Y:S02]  /*a280*/  @!P0 SYNCS.PHASECHK.TRANS64 P0, [R62+URZ+0x60], R5 ;  /* 0x000060053e0085a7 */ /* 0x000f2400080010ff */
[----:B----4-:R-:W-:Y:S05]  /*a290*/  @!P0 BRA `(.L_x_122) ;  /* 0xfffffffc00f08947 */ /* 0x010fea000383ffff */
[----:B------:R-:W-:Y:S05]  /*a2a0*/  BRA `(.L_x_121) ;  /* 0xffffffd800487947 */ /* 0x000fea000383ffff */
.L_x_130:
[----:B---3--:R3:W4:Y:S02]  /*a2b0*/  SYNCS.PHASECHK.TRANS64.TRYWAIT P0, [R62+URZ+0x60], R5 ;  /* 0x000060053e0075a7 */ /* 0x00872400080011ff */
[----:B----4-:R-:W-:Y:S05]  /*a2c0*/  @!P0 NANOSLEEP.SYNCS 0x989680 ;  /* 0x009896800000895d */ /* 0x010fea0003900000 */
[----:B------:R-:W4:Y:S02]  /*a2d0*/  @!P0 SYNCS.PHASECHK.TRANS64 P0, [R62+URZ+0x60], R5 ;  /* 0x000060053e0085a7 */ /* 0x000f2400080010ff */
[----:B----4-:R-:W-:Y:S05]  /*a2e0*/  @!P0 BRA `(.L_x_130) ;  /* 0xfffffffc00f08947 */ /* 0x010fea000383ffff */
[----:B------:R-:W-:Y:S05]  /*a2f0*/  BRA `(.L_x_129) ;  /* 0xffffffe4004c7947 */ /* 0x000fea000383ffff */
        .weak           $__internal_0_$__cuda_sm10x_tcgen05_guardrail_trap_col_being_dealloced_not_returned_by_alloc
        .type           $__internal_0_$__cuda_sm10x_tcgen05_guardrail_trap_col_being_dealloced_not_returned_by_alloc,@function
        .size           $__internal_0_$__cuda_sm10x_tcgen05_guardrail_trap_col_being_dealloced_not_returned_by_alloc,($__internal_1_$__cuda_sm10x_tcgen05_guardrail_trap_phase_invalid_during_alloc - $__internal_0_$__cuda_sm10x_tcgen05_guardrail_trap_col_being_dealloced_not_returned_by_alloc)
$__internal_0_$__cuda_sm10x_tcgen05_guardrail_trap_col_being_dealloced_not_returned_by_alloc:
[----:B------:R-:W-:Y:S05]  /*a300*/  BPT.TRAP 0x1 ;  /* 0x000000040000795c */ /* 0x000fea0000300000 */
[----:B------:R-:W-:-:S04]  /*a310*/  HFMA2 R3, -RZ, RZ, 0, 0 ;  /* 0x00000000ff037431 */ /* 0x000fc800000001ff */
[----:B------:R-:W-:Y:S05]  /*a320*/  RET.REL.NODEC R2 `(_ZN7cutlass13device_kernelINS_4gemm6kernel13GemmUniversalIN4cute5tupleIJiiiiEEENS1_10collective13CollectiveMmaINS1_35MainloopSm100TmaUmmaWarpSpecializedILi6ELi2ELi4ENS5_IJNS4_1CILi1EEENSA_ILi8EEESB_EEEEENS5_IJNSA_ILi128EEESF_NSA_ILi64EEEEEENS_6half_tENS5_IJlSB_lEEESI_SJ_NS4_8TiledMMAINS4_8MMA_AtomIJNS4_20SM100_MMA_F16BF16_SSISI_SI_fLi128ELi128ELNS4_4UMMA5MajorE0ELSO_0ELNSN_7ScaleInE0ELSP_0EEEEEENS4_6LayoutINS5_IJSB_SB_SB_EEENS5_IJNSA_ILi0EEESU_SU_EEEEENS5_IJNS4_10UnderscoreESX_SX_EEEEENS4_23SM90_TMA_LOAD_MULTICASTENS4_14ComposedLayoutINS4_7SwizzleILi3ELi4ELi3EEENS4_18smem_ptr_flag_bitsILi16EEENSS_INS5_IJSC_SG_EEENS5_IJSG_SB_EEEEEEEvNS4_8identityENS4_13SM90_TMA_LOADES19_vS1A_EENS_8epilogue10collective18CollectiveEpilogueINS1D_23Sm100TmaWarpSpecializedILi4ELi2ELi32ELb1ELb0EEEJSH_NS5_IJNSS_ISF_SB_EENSS_INSA_ILi32EEESB_EEEEESI_SJ_SI_SJ_NS1D_6fusion15FusionCallbacksIS1H_NS1M_17LinearCombinationISI_fSI_fLNS_15FloatRoundStyleE2EEESH_S1L_JEEENS4_5SM1004TMEM4LOAD26SM100_TMEM_LOAD_32dp32b32xES1B_NS11_INS12_ILi2ELi4ELi3EEES15_NSS_INS5_IJSC_S1J_EEENS5_IJS1J_SB_EEEEEEENS4_39AutoVectorizingCopyWithAssumedAlignmentILi128EEENS4_14SM90_TMA_STOREES20_S22_S22_EEEvvEEEEvNT_6ParamsE) ;  /* 0xffffff5c02347950 */ /* 0x000fea0003c3ffff */
        .weak           $__internal_1_$__cuda_sm10x_tcgen05_guardrail_trap_phase_invalid_during_alloc
        .type           $__internal_1_$__cuda_sm10x_tcgen05_guardrail_trap_phase_invalid_during_alloc,@function
        .size           $__internal_1_$__cuda_sm10x_tcgen05_guardrail_trap_phase_invalid_during_alloc,($__internal_2_$__cuda_sm10x_tcgen05_guardrail_trap_unallocated_columns_being_dealloced - $__internal_1_$__cuda_sm10x_tcgen05_guardrail_trap_phase_invalid_during_alloc)
$__internal_1_$__cuda_sm10x_tcgen05_guardrail_trap_phase_invalid_during_alloc:
[----:B------:R-:W-:Y:S05]  /*a330*/  BPT.TRAP 0x1 ;  /* 0x000000040000795c */ /* 0x000fea0000300000 */
[----:B------:R-:W-:-:S04]  /*a340*/  MOV R5, 0x0 ;  /* 0x0000000000057802 */ /* 0x000fc80000000f00 */
[----:B------:R-:W-:Y:S05]  /*a350*/  RET.REL.NODEC R4 `(_ZN7cutlass13device_kernelINS_4gemm6kernel13GemmUniversalIN4cute5tupleIJiiiiEEENS1_10collective13CollectiveMmaINS1_35MainloopSm100TmaUmmaWarpSpecializedILi6ELi2ELi4ENS5_IJNS4_1CILi1EEENSA_ILi8EEESB_EEEEENS5_IJNSA_ILi128EEESF_NSA_ILi64EEEEEENS_6half_tENS5_IJlSB_lEEESI_SJ_NS4_8TiledMMAINS4_8MMA_AtomIJNS4_20SM100_MMA_F16BF16_SSISI_SI_fLi128ELi128ELNS4_4UMMA5MajorE0ELSO_0ELNSN_7ScaleInE0ELSP_0EEEEEENS4_6LayoutINS5_IJSB_SB_SB_EEENS5_IJNSA_ILi0EEESU_SU_EEEEENS5_IJNS4_10UnderscoreESX_SX_EEEEENS4_23SM90_TMA_LOAD_MULTICASTENS4_14ComposedLayoutINS4_7SwizzleILi3ELi4ELi3EEENS4_18smem_ptr_flag_bitsILi16EEENSS_INS5_IJSC_SG_EEENS5_IJSG_SB_EEEEEEEvNS4_8identityENS4_13SM90_TMA_LOADES19_vS1A_EENS_8epilogue10collective18CollectiveEpilogueINS1D_23Sm100TmaWarpSpecializedILi4ELi2ELi32ELb1ELb0EEEJSH_NS5_IJNSS_ISF_SB_EENSS_INSA_ILi32EEESB_EEEEESI_SJ_SI_SJ_NS1D_6fusion15FusionCallbacksIS1H_NS1M_17LinearCombinationISI_fSI_fLNS_15FloatRoundStyleE2EEESH_S1L_JEEENS4_5SM1004TMEM4LOAD26SM100_TMEM_LOAD_32dp32b32xES1B_NS11_INS12_ILi2ELi4ELi3EEES15_NSS_INS5_IJSC_S1J_EEENS5_IJS1J_SB_EEEEEEENS4_39AutoVectorizingCopyWithAssumedAlignmentILi128EEENS4_14SM90_TMA_STOREES20_S22_S22_EEEvvEEEEvNT_6ParamsE) ;  /* 0xffffff5c04287950 */ /* 0x000fea0003c3ffff */
        .weak           $__internal_2_$__cuda_sm10x_tcgen05_guardrail_trap_unallocated_columns_being_dealloced
        .type           $__internal_2_$__cuda_sm10x_tcgen05_guardrail_trap_unallocated_columns_being_dealloced,@function
        .size           $__internal_2_$__cuda_sm10x_tcgen05_guardrail_trap_unallocated_columns_being_dealloced,(.L_x_189 - $__internal_2_$__cuda_sm10x_tcgen05_guardrail_trap_unallocated_columns_being_dealloced)
$__internal_2_$__cuda_sm10x_tcgen05_guardrail_trap_unallocated_columns_being_dealloced:
[----:B------:R-:W-:Y:S05]  /*a360*/  BPT.TRAP 0x1 ;  /* 0x000000040000795c */ /* 0x000fea0000300000 */
[----:B------:R-:W-:-:S04]  /*a370*/  HFMA2 R3, -RZ, RZ, 0, 0 ;  /* 0x00000000ff037431 */ /* 0x000fc800000001ff */
[----:B------:R-:W-:Y:S05]  /*a380*/  RET.REL.NODEC R2 `(_ZN7cutlass13device_kernelINS_4gemm6kernel13GemmUniversalIN4cute5tupleIJiiiiEEENS1_10collective13CollectiveMmaINS1_35MainloopSm100TmaUmmaWarpSpecializedILi6ELi2ELi4ENS5_IJNS4_1CILi1EEENSA_ILi8EEESB_EEEEENS5_IJNSA_ILi128EEESF_NSA_ILi64EEEEEENS_6half_tENS5_IJlSB_lEEESI_SJ_NS4_8TiledMMAINS4_8MMA_AtomIJNS4_20SM100_MMA_F16BF16_SSISI_SI_fLi128ELi128ELNS4_4UMMA5MajorE0ELSO_0ELNSN_7ScaleInE0ELSP_0EEEEEENS4_6LayoutINS5_IJSB_SB_SB_EEENS5_IJNSA_ILi0EEESU_SU_EEEEENS5_IJNS4_10UnderscoreESX_SX_EEEEENS4_23SM90_TMA_LOAD_MULTICASTENS4_14ComposedLayoutINS4_7SwizzleILi3ELi4ELi3EEENS4_18smem_ptr_flag_bitsILi16EEENSS_INS5_IJSC_SG_EEENS5_IJSG_SB_EEEEEEEvNS4_8identityENS4_13SM90_TMA_LOADES19_vS1A_EENS_8epilogue10collective18CollectiveEpilogueINS1D_23Sm100TmaWarpSpecializedILi4ELi2ELi32ELb1ELb0EEEJSH_NS5_IJNSS_ISF_SB_EENSS_INSA_ILi32EEESB_EEEEESI_SJ_SI_SJ_NS1D_6fusion15FusionCallbacksIS1H_NS1M_17LinearCombinationISI_fSI_fLNS_15FloatRoundStyleE2EEESH_S1L_JEEENS4_5SM1004TMEM4LOAD26SM100_TMEM_LOAD_32dp32b32xES1B_NS11_INS12_ILi2ELi4ELi3EEES15_NSS_INS5_IJSC_S1J_EEENS5_IJS1J_SB_EEEEEEENS4_39AutoVectorizingCopyWithAssumedAlignmentILi128EEENS4_14SM90_TMA_STOREES20_S22_S22_EEEvvEEEEvNT_6ParamsE) ;  /* 0xffffff5c021c7950 */ /* 0x000fea0003c3ffff */
.L_x_188:
[----:B------:R-:W-:-:S00]  /*a390*/  BRA `(.L_x_188) ;  /* 0xfffffffc00fc7947 */ /* 0x000fc0000383ffff */
[----:B------:R-:W-:-:S00]  /*a3a0*/  NOP ;  /* 0x0000000000007918 */ /* 0x000fc00000000000 */
        /* <DEDUP_REMOVED lines=13> */
.L_x_189:


//--------------------- .nv.global.init           --------------------------
	.section	.nv.global.init,"aw",@progbits
.nv.global.init:
	.type		$str$27,@object
	.size		$str$27,($str$28 - $str$27)
$str$27:
        /*0000*/ 	.byte	0x28, 0x61, 0x64, 0x64, 0x72, 0x65, 0x73, 0x73, 0x20, 0x26, 0x20, 0x6d, 0x61, 0x73, 0x6b, 0x29
        /*0010*/ 	.byte	0x20, 0x3d, 0x3d, 0x20, 0x30, 0x00
	.type		$str$28,@object
	.size		$str$28,($str$26 - $str$28)
$str$28:
        /*0016*/ 	.byte	0x2f, 0x74, 0x6d, 0x70, 0x2f, 0x63, 0x75, 0x74, 0x6c, 0x61, 0x73, 0x73, 0x5f, 0x73, 0x77, 0x65
        /*0026*/ 	.byte	0x65, 0x70, 0x5f, 0x73, 0x72, 0x63, 0x2f, 0x69, 0x6e, 0x63, 0x6c, 0x75, 0x64, 0x65, 0x2f, 0x63
        /*0036*/ 	.byte	0x75, 0x74, 0x65, 0x2f, 0x70, 0x6f, 0x69, 0x6e, 0x74, 0x65, 0x72, 0x5f, 0x66, 0x6c, 0x61, 0x67
        /*0046*/ 	.byte	0x67, 0x65, 0x64, 0x2e, 0x68, 0x70, 0x70, 0x00
	.type		$str$26,@object
	.size		$str$26,($str$25 - $str$26)
$str$26:
        /*004e*/ 	.byte	0x2f, 0x74, 0x6d, 0x70, 0x2f, 0x63, 0x75, 0x74, 0x6c, 0x61, 0x73, 0x73, 0x5f, 0x73, 0x77, 0x65
        /*005e*/ 	.byte	0x65, 0x70, 0x5f, 0x73, 0x72, 0x63, 0x2f, 0x69, 0x6e, 0x63, 0x6c, 0x75, 0x64, 0x65, 0x2f, 0x63
        /*006e*/ 	.byte	0x75, 0x74, 0x65, 0x2f, 0x61, 0x74, 0x6f, 0x6d, 0x2f, 0x63, 0x6f, 0x70, 0x79, 0x5f, 0x74, 0x72
        /*007e*/ 	.byte	0x61, 0x69, 0x74, 0x73, 0x5f, 0x73, 0x6d, 0x31, 0x30, 0x30, 0x2e, 0x68, 0x70, 0x70, 0x00
	.type		$str$25,@object
	.size		$str$25,(__unnamed_1 - $str$25)
$str$25:
        /*008d*/ 	.byte	0x28, 0x28, 0x75, 0x69, 0x6e, 0x74, 0x33, 0x32, 0x5f, 0x74, 0x28, 0x74, 0x68, 0x72, 0x65, 0x61
        /*009d*/ 	.byte	0x64, 0x49, 0x64, 0x78, 0x2e, 0x78, 0x29, 0x20, 0x2f, 0x20, 0x33, 0x32, 0x29, 0x20, 0x25, 0x20
        /*00ad*/ 	.byte	0x34, 0x29, 0x20, 0x3d, 0x3d, 0x20, 0x28, 0x28, 0x28, 0x74, 0x6d, 0x65, 0x6d, 0x5f, 0x61, 0x64
        /*00bd*/ 	.byte	0x64, 0x72, 0x20, 0x3e, 0x3e, 0x20, 0x31, 0x36, 0x29, 0x20, 0x2f, 0x20, 0x33, 0x32, 0x29, 0x20
        /*00cd*/ 	.byte	0x25, 0x20, 0x34, 0x29, 0x00
	.type		__unnamed_1,@object
	.size		__unnamed_1,(__unnamed_2 - __unnamed_1)
__unnamed_1:
        /*00d2*/ 	.byte	0x61, 0x75, 0x74, 0x6f, 0x20, 0x63, 0x75, 0x74, 0x65, 0x3a, 0x3a, 0x61, 0x73, 0x5f, 0x70, 0x6f
        /* <DEDUP_REMOVED lines=24> */
        /*0262*/ 	.byte	0x3e, 0x3e, 0x3e, 0x3e, 0x5d, 0x00
	.type		__unnamed_2,@object
	.size		__unnamed_2,(.L_2 - __unnamed_2)
__unnamed_2:
        /* <DEDUP_REMOVED lines=42> */
        /*0508*/ 	.byte	0x3e, 0x3e, 0x5d, 0x00
.L_2:


//--------------------- .nv.shared._ZN7cutlass13device_kernelINS_4gemm6kernel13GemmUniversalIN4cute5tupleIJiiiiEEENS1_10collective13CollectiveMmaINS1_35MainloopSm100TmaUmmaWarpSpecializedILi6ELi2ELi4ENS5_IJNS4_1CILi1EEENSA_ILi8EEESB_EEEEENS5_IJNSA_ILi128EEESF_NSA_ILi64EEEEEENS_6half_tENS5_IJlSB_lEEESI_SJ_NS4_8TiledMMAINS4_8MMA_AtomIJNS4_20SM100_MMA_F16BF16_SSISI_SI_fLi128ELi128ELNS4_4UMMA5MajorE0ELSO_0ELNSN_7ScaleInE0ELSP_0EEEEEENS4_6LayoutINS5_IJSB_SB_SB_EEENS5_IJNSA_ILi0EEESU_SU_EEEEENS5_IJNS4_10UnderscoreESX_SX_EEEEENS4_23SM90_TMA_LOAD_MULTICASTENS4_14ComposedLayoutINS4_7SwizzleILi3ELi4ELi3EEENS4_18smem_ptr_flag_bitsILi16EEENSS_INS5_IJSC_SG_EEENS5_IJSG_SB_EEEEEEEvNS4_8identityENS4_13SM90_TMA_LOADES19_vS1A_EENS_8epilogue10collective18CollectiveEpilogueINS1D_23Sm100TmaWarpSpecializedILi4ELi2ELi32ELb1ELb0EEEJSH_NS5_IJNSS_ISF_SB_EENSS_INSA_ILi32EEESB_EEEEESI_SJ_SI_SJ_NS1D_6fusion15FusionCallbacksIS1H_NS1M_17LinearCombinationISI_fSI_fLNS_15FloatRoundStyleE2EEESH_S1L_JEEENS4_5SM1004TMEM4LOAD26SM100_TMEM_LOAD_32dp32b32xES1B_NS11_INS12_ILi2ELi4ELi3EEES15_NSS_INS5_IJSC_S1J_EEENS5_IJS1J_SB_EEEEEEENS4_39AutoVectorizingCopyWithAssumedAlignmentILi128EEENS4_14SM90_TMA_STOREES20_S22_S22_EEEvvEEEEvNT_6ParamsE --------------------------
	.section	.nv.shared._ZN7cutlass13device_kernelINS_4gemm6kernel13GemmUniversalIN4cute5tupleIJiiiiEEENS1_10collective13CollectiveMmaINS1_35MainloopSm100TmaUmmaWarpSpecializedILi6ELi2ELi4ENS5_IJNS4_1CILi1EEENSA_ILi8EEESB_EEEEENS5_IJNSA_ILi128EEESF_NSA_ILi64EEEEEENS_6half_tENS5_IJlSB_lEEESI_SJ_NS4_8TiledMMAINS4_8MMA_AtomIJNS4_20SM100_MMA_F16BF16_SSISI_SI_fLi128ELi128ELNS4_4UMMA5MajorE0ELSO_0ELNSN_7ScaleInE0ELSP_0EEEEEENS4_6LayoutINS5_IJSB_SB_SB_EEENS5_IJNSA_ILi0EEESU_SU_EEEEENS5_IJNS4_10UnderscoreESX_SX_EEEEENS4_23SM90_TMA_LOAD_MULTICASTENS4_14ComposedLayoutINS4_7SwizzleILi3ELi4ELi3EEENS4_18smem_ptr_flag_bitsILi16EEENSS_INS5_IJSC_SG_EEENS5_IJSG_SB_EEEEEEEvNS4_8identityENS4_13SM90_TMA_LOADES19_vS1A_EENS_8epilogue10collective18CollectiveEpilogueINS1D_23Sm100TmaWarpSpecializedILi4ELi2ELi32ELb1ELb0EEEJSH_NS5_IJNSS_ISF_SB_EENSS_INSA_ILi32EEESB_EEEEESI_SJ_SI_SJ_NS1D_6fusion15FusionCallbacksIS1H_NS1M_17LinearCombinationISI_fSI_fLNS_15FloatRoundStyleE2EEESH_S1L_JEEENS4_5SM1004TMEM4LOAD26SM100_TMEM_LOAD_32dp32b32xES1B_NS11_INS12_ILi2ELi4ELi3EEES15_NSS_INS5_IJSC_S1J_EEENS5_IJS1J_SB_EEEEEEENS4_39AutoVectorizingCopyWithAssumedAlignmentILi128EEENS4_14SM90_TMA_STOREES20_S22_S22_EEEvvEEEEvNT_6ParamsE,"aw",@nobits
	.sectionflags	@""
	.align	16
	.zero		1024


//--------------------- .nv.shared.reserved.0     --------------------------
	.section	.nv.shared.reserved.0,"aw",@nobits
	.weak		__nv_reservedSMEM_offset_0_alias
	.size		__nv_reservedSMEM_offset_0_alias, 0, 64
	.other		__nv_reservedSMEM_offset_0_alias,@"STO_CUDA_RESERVED_SHARED STV_DEFAULT"
__nv_reservedSMEM_offset_0_alias:
	.zero		0
.nv.shared.reserved.0:
	.zero		64
	.weak		__nv_reservedSMEM_tcgen05_partition
	.type		__nv_reservedSMEM_tcgen05_partition,@object
	.size		__nv_reservedSMEM_tcgen05_partition,(.L_0 - __nv_reservedSMEM_tcgen05_partition)
__nv_reservedSMEM_tcgen05_partition:
	.zero		32
.L_0:


//--------------------- .nv.global                --------------------------
	.section	.nv.global,"aw",@nobits
.nv.global:
	.type		_ZN40_INTERNAL_e0937149_4_k_cu_f4a4a07f_318764cute1_E,@object
	.size		_ZN40_INTERNAL_e0937149_4_k_cu_f4a4a07f_318764cute1_E,(_ZN40_INTERNAL_e0937149_4_k_cu_f4a4a07f_318764cuda3std3__45__cpo6cbeginE - _ZN40_INTERNAL_e0937149_4_k_cu_f4a4a07f_318764cute1_E)
_ZN40_INTERNAL_e0937149_4_k_cu_f4a4a07f_318764cute1_E:
	.zero		1
	.type		_ZN40_INTERNAL_e0937149_4_k_cu_f4a4a07f_318764cuda3std3__45__cpo6cbeginE,@object
	.size		_ZN40_INTERNAL_e0937149_4_k_cu_f4a4a07f_318764cuda3std3__45__cpo6cbeginE,(_ZN40_INTERNAL_e0937149_4_k_cu_f4a4a07f_318764cuda3std3__48in_placeE - _ZN40_INTERNAL_e0937149_4_k_cu_f4a4a07f_318764cuda3std3__45__cpo6cbeginE)
_ZN40_INTERNAL_e0937149_4_k_cu_f4a4a07f_318764cuda3std3__45__cpo6cbeginE:
	.zero		1
	.type		_ZN40_INTERNAL_e0937149_4_k_cu_f4a4a07f_318764cuda3std3__48in_placeE,@object
	.size		_ZN40_INTERNAL_e0937149_4_k_cu_f4a4a07f_318764cuda3std3__48in_placeE,(_ZN40_INTERNAL_e0937149_4_k_cu_f4a4a07f_318764cuda3std6ranges3__45__cpo9iter_moveE - _ZN40_INTERNAL_e0937149_4_k_cu_f4a4a07f_318764cuda3std3__48in_placeE)
_ZN40_INTERNAL_e0937149_4_k_cu_f4a4a07f_318764cuda3std3__48in_placeE:
	.zero		1
	.type		_ZN40_INTERNAL_e0937149_4_k_cu_f4a4a07f_318764cuda3std6ranges3__45__cpo9iter_moveE,@object
	.size		_ZN40_INTERNAL_e0937149_4_k_cu_f4a4a07f_318764cuda3std6ranges3__45__cpo9iter_moveE,(_ZN40_INTERNAL_e0937149_4_k_cu_f4a4a07f_318764cuda3std3__45__cpo5beginE - _ZN40_INTERNAL_e0937149_4_k_cu_f4a4a07f_318764cuda3std6ranges3__45__cpo9iter_moveE)
_ZN40_INTERNAL_e0937149_4_k_cu_f4a4a07f_318764cuda3std6ranges3__45__cpo9iter_moveE:
	.zero		1
	.type		_ZN40_INTERNAL_e0937149_4_k_cu_f4a4a07f_318764cuda3std3__45__cpo5beginE,@object
	.size		_ZN40_INTERNAL_e0937149_4_k_cu_f4a4a07f_318764cuda3std3__45__cpo5beginE,(_ZN40_INTERNAL_e0937149_4_k_cu_f4a4a07f_318764cuda3std3__442_GLOBAL__N__e0937149_4_k_cu_f4a4a07f_318766ignoreE - _ZN40_INTERNAL_e0937149_4_k_cu_f4a4a07f_318764cuda3std3__45__cpo5beginE)
_ZN40_INTERNAL_e0937149_4_k_cu_f4a4a07f_318764cuda3std3__45__cpo5beginE:
	.zero		1
	.type		_ZN40_INTERNAL_e0937149_4_k_cu_f4a4a07f_318764cuda3std3__442_GLOBAL__N__e0937149_4_k_cu_f4a4a07f_318766ignoreE,@object
	.size		_ZN40_INTERNAL_e0937149_4_k_cu_f4a4a07f_318764cuda3std3__442_GLOBAL__N__e0937149_4_k_cu_f4a4a07f_318766ignoreE,(_ZN40_INTERNAL_e0937149_4_k_cu_f4a4a07f_318764cute7productE - _ZN40_INTERNAL_e0937149_4_k_cu_f4a4a07f_318764cuda3std3__442_GLOBAL__N__e0937149_4_k_cu_f4a4a07f_318766ignoreE)
_ZN40_INTERNAL_e0937149_4_k_cu_f4a4a07f_318764cuda3std3__442_GLOBAL__N__e0937149_4_k_cu_f4a4a07f_318766ignoreE:
	.zero		1
	.type		_ZN40_INTERNAL_e0937149_4_k_cu_f4a4a07f_318764cute7productE,@object
	.size		_ZN40_INTERNAL_e0937149_4_k_cu_f4a4a07f_318764cute7productE,(_ZN40_INTERNAL_e0937149_4_k_cu_f4a4a07f_318764cuda3std3__45__cpo3endE - _ZN40_INTERNAL_e0937149_4_k_cu_f4a4a07f_318764cute7productE)
_ZN40_INTERNAL_e0937149_4_k_cu_f4a4a07f_318764cute7productE:
	.zero		1
	.type		_ZN40_INTERNAL_e0937149_4_k_cu_f4a4a07f_318764cuda3std3__45__cpo3endE,@object
	.size		_ZN40_INTERNAL_e0937149_4_k_cu_f4a4a07f_318764cuda3std3__45__cpo3endE,(_ZN40_INTERNAL_e0937149_4_k_cu_f4a4a07f_318764cuda3std3__419piecewise_constructE - _ZN40_INTERNAL_e0937149_4_k_cu_f4a4a07f_318764cuda3std3__45__cpo3endE)
_ZN40_INTERNAL_e0937149_4_k_cu_f4a4a07f_318764cuda3std3__45__cpo3endE:
	.zero		1
	.type		_ZN40_INTERNAL_e0937149_4_k_cu_f4a4a07f_318764cuda3std3__419piecewise_constructE,@object
	.size		_ZN40_INTERNAL_e0937149_4_k_cu_f4a4a07f_318764cuda3std3__419piecewise_constructE,(_ZN40_INTERNAL_e0937149_4_k_cu_f4a4a07f_318764cuda3std3__45__cpo4cendE - _ZN40_INTERNAL_e0937149_4_k_cu_f4a4a07f_318764cuda3std3__419piecewise_constructE)
_ZN40_INTERNAL_e0937149_4_k_cu_f4a4a07f_318764cuda3std3__419piecewise_constructE:
	.zero		1
	.type		_ZN40_INTERNAL_e0937149_4_k_cu_f4a4a07f_318764cuda3std3__45__cpo4cendE,@object
	.size		_ZN40_INTERNAL_e0937149_4_k_cu_f4a4a07f_318764cuda3std3__45__cpo4cendE,(_ZN40_INTERNAL_e0937149_4_k_cu_f4a4a07f_318764cuda3std6ranges3__45__cpo4swapE - _ZN40_INTERNAL_e0937149_4_k_cu_f4a4a07f_318764cuda3std3__45__cpo4cendE)
_ZN40_INTERNAL_e0937149_4_k_cu_f4a4a07f_318764cuda3std3__45__cpo4cendE:
	.zero		1
	.type		_ZN40_INTERNAL_e0937149_4_k_cu_f4a4a07f_318764cuda3std6ranges3__45__cpo4swapE,@object
	.size		_ZN40_INTERNAL_e0937149_4_k_cu_f4a4a07f_318764cuda3std6ranges3__45__cpo4swapE,(.L_10 - _ZN40_INTERNAL_e0937149_4_k_cu_f4a4a07f_318764cuda3std6ranges3__45__cpo4swapE)
_ZN40_INTERNAL_e0937149_4_k_cu_f4a4a07f_318764cuda3std6ranges3__45__cpo4swapE:
	.zero		1
.L_10:


//--------------------- .nv.constant0._ZN7cutlass13device_kernelINS_4gemm6kernel13GemmUniversalIN4cute5tupleIJiiiiEEENS1_10collective13CollectiveMmaINS1_35MainloopSm100TmaUmmaWarpSpecializedILi6ELi2ELi4ENS5_IJNS4_1CILi1EEENSA_ILi8EEESB_EEEEENS5_IJNSA_ILi128EEESF_NSA_ILi64EEEEEENS_6half_tENS5_IJlSB_lEEESI_SJ_NS4_8TiledMMAINS4_8MMA_AtomIJNS4_20SM100_MMA_F16BF16_SSISI_SI_fLi128ELi128ELNS4_4UMMA5MajorE0ELSO_0ELNSN_7ScaleInE0ELSP_0EEEEEENS4_6LayoutINS5_IJSB_SB_SB_EEENS5_IJNSA_ILi0EEESU_SU_EEEEENS5_IJNS4_10UnderscoreESX_SX_EEEEENS4_23SM90_TMA_LOAD_MULTICASTENS4_14ComposedLayoutINS4_7SwizzleILi3ELi4ELi3EEENS4_18smem_ptr_flag_bitsILi16EEENSS_INS5_IJSC_SG_EEENS5_IJSG_SB_EEEEEEEvNS4_8identityENS4_13SM90_TMA_LOADES19_vS1A_EENS_8epilogue10collective18CollectiveEpilogueINS1D_23Sm100TmaWarpSpecializedILi4ELi2ELi32ELb1ELb0EEEJSH_NS5_IJNSS_ISF_SB_EENSS_INSA_ILi32EEESB_EEEEESI_SJ_SI_SJ_NS1D_6fusion15FusionCallbacksIS1H_NS1M_17LinearCombinationISI_fSI_fLNS_15FloatRoundStyleE2EEESH_S1L_JEEENS4_5SM1004TMEM4LOAD26SM100_TMEM_LOAD_32dp32b32xES1B_NS11_INS12_ILi2ELi4ELi3EEES15_NSS_INS5_IJSC_S1J_EEENS5_IJS1J_SB_EEEEEEENS4_39AutoVectorizingCopyWithAssumedAlignmentILi128EEENS4_14SM90_TMA_STOREES20_S22_S22_EEEvvEEEEvNT_6ParamsE --------------------------
	.section	.nv.constant0._ZN7cutlass13device_kernelINS_4gemm6kernel13GemmUniversalIN4cute5tupleIJiiiiEEENS1_10collective13CollectiveMmaINS1_35MainloopSm100TmaUmmaWarpSpecializedILi6ELi2ELi4ENS5_IJNS4_1CILi1EEENSA_ILi8EEESB_EEEEENS5_IJNSA_ILi128EEESF_NSA_ILi64EEEEEENS_6half_tENS5_IJlSB_lEEESI_SJ_NS4_8TiledMMAINS4_8MMA_AtomIJNS4_20SM100_MMA_F16BF16_SSISI_SI_fLi128ELi128ELNS4_4UMMA5MajorE0ELSO_0ELNSN_7ScaleInE0ELSP_0EEEEEENS4_6LayoutINS5_IJSB_SB_SB_EEENS5_IJNSA_ILi0EEESU_SU_EEEEENS5_IJNS4_10UnderscoreESX_SX_EEEEENS4_23SM90_TMA_LOAD_MULTICASTENS4_14ComposedLayoutINS4_7SwizzleILi3ELi4ELi3EEENS4_18smem_ptr_flag_bitsILi16EEENSS_INS5_IJSC_SG_EEENS5_IJSG_SB_EEEEEEEvNS4_8identityENS4_13SM90_TMA_LOADES19_vS1A_EENS_8epilogue10collective18CollectiveEpilogueINS1D_23Sm100TmaWarpSpecializedILi4ELi2ELi32ELb1ELb0EEEJSH_NS5_IJNSS_ISF_SB_EENSS_INSA_ILi32EEESB_EEEEESI_SJ_SI_SJ_NS1D_6fusion15FusionCallbacksIS1H_NS1M_17LinearCombinationISI_fSI_fLNS_15FloatRoundStyleE2EEESH_S1L_JEEENS4_5SM1004TMEM4LOAD26SM100_TMEM_LOAD_32dp32b32xES1B_NS11_INS12_ILi2ELi4ELi3EEES15_NSS_INS5_IJSC_S1J_EEENS5_IJS1J_SB_EEEEEEENS4_39AutoVectorizingCopyWithAssumedAlignmentILi128EEENS4_14SM90_TMA_STOREES20_S22_S22_EEEvvEEEEvNT_6ParamsE,"a",@progbits
	.sectionflags	@""
	.align	4
.nv.constant0._ZN7cutlass13device_kernelINS_4gemm6kernel13GemmUniversalIN4cute5tupleIJiiiiEEENS1_10collective13CollectiveMmaINS1_35MainloopSm100TmaUmmaWarpSpecializedILi6ELi2ELi4ENS5_IJNS4_1CILi1EEENSA_ILi8EEESB_EEEEENS5_IJNSA_ILi128EEESF_NSA_ILi64EEEEEENS_6half_tENS5_IJlSB_lEEESI_SJ_NS4_8TiledMMAINS4_8MMA_AtomIJNS4_20SM100_MMA_F16BF16_SSISI_SI_fLi128ELi128ELNS4_4UMMA5MajorE0ELSO_0ELNSN_7ScaleInE0ELSP_0EEEEEENS4_6LayoutINS5_IJSB_SB_SB_EEENS5_IJNSA_ILi0EEESU_SU_EEEEENS5_IJNS4_10UnderscoreESX_SX_EEEEENS4_23SM90_TMA_LOAD_MULTICASTENS4_14ComposedLayoutINS4_7SwizzleILi3ELi4ELi3EEENS4_18smem_ptr_flag_bitsILi16EEENSS_INS5_IJSC_SG_EEENS5_IJSG_SB_EEEEEEEvNS4_8identityENS4_13SM90_TMA_LOADES19_vS1A_EENS_8epilogue10collective18CollectiveEpilogueINS1D_23Sm100TmaWarpSpecializedILi4ELi2ELi32ELb1ELb0EEEJSH_NS5_IJNSS_ISF_SB_EENSS_INSA_ILi32EEESB_EEEEESI_SJ_SI_SJ_NS1D_6fusion15FusionCallbacksIS1H_NS1M_17LinearCombinationISI_fSI_fLNS_15FloatRoundStyleE2EEESH_S1L_JEEENS4_5SM1004TMEM4LOAD26SM100_TMEM_LOAD_32dp32b32xES1B_NS11_INS12_ILi2ELi4ELi3EEES15_NSS_INS5_IJSC_S1J_EEENS5_IJS1J_SB_EEEEEEENS4_39AutoVectorizingCopyWithAssumedAlignmentILi128EEENS4_14SM90_TMA_STOREES20_S22_S22_EEEvvEEEEvNT_6ParamsE:
	.zero		2944


//--------------------- SYMBOLS --------------------------

	.type		.nv.reservedSmem.offset0,@object
	.size		.nv.reservedSmem.offset0,0x4
	.type		.nv.reservedSmem.cap,@object
	.size		.nv.reservedSmem.cap,0x4
	.type		__assertfail,@function
